def matmul_kernel(
    a_ptr,
    b_ptr,
    c_ptr,
    M,
    N,
    K,
    stride_am,
    stride_ak,
    stride_bk,
    stride_bn,
    stride_cm,
    stride_cn,
    BLOCK_M: tl.constexpr,
    BLOCK_N: tl.constexpr,
    BLOCK_K: tl.constexpr,
    GROUP_M: tl.constexpr,
):
    pid = tl.program_id(axis=0)
    num_pid_m = tl.cdiv(M, BLOCK_M)
    num_pid_n = tl.cdiv(N, BLOCK_N)
    num_pid_in_group = GROUP_M * num_pid_n
    group_id = pid // num_pid_in_group
    first_pid_m = group_id * GROUP_M
    group_size_m = min(num_pid_m - first_pid_m, GROUP_M)
    pid_m = first_pid_m + ((pid % num_pid_in_group) % group_size_m)
    pid_n = (pid % num_pid_in_group) // group_size_m

    offs_am = (pid_m * BLOCK_M + tl.arange(0, BLOCK_M)) % M
    offs_bn = (pid_n * BLOCK_N + tl.arange(0, BLOCK_N)) % N
    offs_k = tl.arange(0, BLOCK_K)
    a_ptrs = a_ptr + offs_am[:, None] * stride_am + offs_k[None, :] * stride_ak
    b_ptrs = b_ptr + offs_k[:, None] * stride_bk + offs_bn[None, :] * stride_bn

    acc = tl.zeros((BLOCK_M, BLOCK_N), dtype=tl.float32)
    for kk in range(0, tl.cdiv(K, BLOCK_K)):
        a = tl.load(a_ptrs, mask=offs_k[None, :] < K - kk * BLOCK_K, other=0.0)
        b = tl.load(b_ptrs, mask=offs_k[:, None] < K - kk * BLOCK_K, other=0.0)
        acc = tl.dot(a, b, acc)
        a_ptrs += BLOCK_K * stride_ak
        b_ptrs += BLOCK_K * stride_bk

    c = acc.to(c_ptr.dtype.element_ty)
    offs_cm = pid_m * BLOCK_M + tl.arange(0, BLOCK_M)
    offs_cn = pid_n * BLOCK_N + tl.arange(0, BLOCK_N)
    c_ptrs = c_ptr + offs_cm[:, None] * stride_cm + offs_cn[None, :] * stride_cn
    mask = (offs_cm[:, None] < M) & (offs_cn[None, :] < N)
    tl.store(c_ptrs, c, mask=mask)

# config = {"BLOCK_K": 32, "BLOCK_M": 64, "BLOCK_N": 256, "GROUP_M": 8, "arch": "sm_100", "dtype": "bf16", "num_ctas": 1, "num_stages": 3, "num_warps": 8}
# arch = sm_100


// ===== COMPILED SASS (sm_100a) =====

	.target	sm_100a

	.elftype	@"ET_EXEC"


//--------------------- .note.nv.tkinfo           --------------------------
	.section	.note.nv.tkinfo,"",@"SHT_NOTE"
	.sectionflags	@"SHF_NOTE_NV_TKINFO"
	.tkinfo
        /*0018*/ 	.word	0x00000081
        /*0030*/ 	.string	""
        /*0030*/ 	.string	"ptxas-blackwell"
        /*0030*/ 	.string	"Cuda compilation tools, release 12.9, V12.9.86"
        /*0030*/ 	.string	"Build cuda_12.9.r12.9/compiler.36037853_0"
        /*0030*/ 	.string	"-v  -suppress-debug-info  -lineinfo  -arch sm_100a "



//--------------------- .note.nv.cuver            --------------------------
	.section	.note.nv.cuver,"",@"SHT_NOTE"
	.sectionflags	@"SHF_NOTE_NV_CUVER"
        /*0018*/ 	.short	0x0001
        /*001a*/ 	.short	0x0064
        /*001c*/ 	.short	0x0001
        /*001e*/ 	.short	0x0000
        /*0020*/ 	.short	0x0001
        /*0022*/ 	.short	0x0000


//--------------------- .nv.info                  --------------------------
	.section	.nv.info,"",@"SHT_CUDA_INFO"
	.align	4


	//----- nvinfo : EIATTR_REGCOUNT
	.align		4
        /*0000*/ 	.byte	0x04, 0x2f
        /*0002*/ 	.short	(.L_4 - .L_3)
	.align		4
.L_3:
        /*0004*/ 	.word	index@(matmul_kernel)
        /*0008*/ 	.word	0x0000007f


	//----- nvinfo : EIATTR_FRAME_SIZE
	.align		4
.L_4:
        /*000c*/ 	.byte	0x04, 0x11
        /*000e*/ 	.short	(.L_6 - .L_5)
	.align		4
.L_5:
        /*0010*/ 	.word	index@($__internal_2_$__cuda_sm10x_tcgen05_guardrail_trap_unallocated_columns_being_dealloced)
        /*0014*/ 	.word	0x00000000


	//----- nvinfo : EIATTR_FRAME_SIZE
	.align		4
.L_6:
        /*0018*/ 	.byte	0x04, 0x11
        /*001a*/ 	.short	(.L_8 - .L_7)
	.align		4
.L_7:
        /*001c*/ 	.word	index@($__internal_1_$__cuda_sm10x_tcgen05_guardrail_trap_phase_invalid_during_alloc)
        /*0020*/ 	.word	0x00000000


	//----- nvinfo : EIATTR_FRAME_SIZE
	.align		4
.L_8:
        /*0024*/ 	.byte	0x04, 0x11
        /*0026*/ 	.short	(.L_10 - .L_9)
	.align		4
.L_9:
        /*0028*/ 	.word	index@($__internal_0_$__cuda_sm10x_tcgen05_guardrail_trap_col_being_dealloced_not_returned_by_alloc)
        /*002c*/ 	.word	0x00000000


	//----- nvinfo : EIATTR_FRAME_SIZE
	.align		4
.L_10:
        /*0030*/ 	.byte	0x04, 0x11
        /*0032*/ 	.short	(.L_12 - .L_11)
	.align		4
.L_11:
        /*0034*/ 	.word	index@(matmul_kernel)
        /*0038*/ 	.word	0x00000000


	//----- nvinfo : EIATTR_MIN_STACK_SIZE
	.align		4
.L_12:
        /*003c*/ 	.byte	0x04, 0x12
        /*003e*/ 	.short	(.L_14 - .L_13)
	.align		4
.L_13:
        /*0040*/ 	.word	index@(matmul_kernel)
        /*0044*/ 	.word	0x00000000
.L_14:


//--------------------- .nv.info.matmul_kernel    --------------------------
	.section	.nv.info.matmul_kernel,"",@"SHT_CUDA_INFO"
	.sectionflags	@""
	.align	4


	//----- nvinfo : EIATTR_CUDA_API_VERSION
	.align		4
        /*0000*/ 	.byte	0x04, 0x37
        /*0002*/ 	.short	(.L_16 - .L_15)
.L_15:
        /*0004*/ 	.word	0x00000081


	//----- nvinfo : EIATTR_KPARAM_INFO
	.align		4
.L_16:
        /*0008*/ 	.byte	0x04, 0x17
        /*000a*/ 	.short	(.L_18 - .L_17)
.L_17:
        /*000c*/ 	.word	0x00000000
        /*0010*/ 	.short	0x000d
        /*0012*/ 	.short	0x0048
        /*0014*/ 	.byte	0x00, 0xf4, 0x21, 0x00


	//----- nvinfo : EIATTR_KPARAM_INFO
	.align		4
.L_18:
        /*0018*/ 	.byte	0x04, 0x17
        /*001a*/ 	.short	(.L_20 - .L_19)
.L_19:
        /*001c*/ 	.word	0x00000000
        /*0020*/ 	.short	0x000c
        /*0022*/ 	.short	0x0040
        /*0024*/ 	.byte	0x00, 0xf4, 0x21, 0x00


	//----- nvinfo : EIATTR_KPARAM_INFO
	.align		4
.L_20:
        /*0028*/ 	.byte	0x04, 0x17
        /*002a*/ 	.short	(.L_22 - .L_21)
.L_21:
        /*002c*/ 	.word	0x00000000
        /*0030*/ 	.short	0x000b
        /*0032*/ 	.short	0x0038
        /*0034*/ 	.byte	0x00, 0xf0, 0x11, 0x00


	//----- nvinfo : EIATTR_KPARAM_INFO
	.align		4
.L_22:
        /*0038*/ 	.byte	0x04, 0x17
        /*003a*/ 	.short	(.L_24 - .L_23)
.L_23:
        /*003c*/ 	.word	0x00000000
        /*0040*/ 	.short	0x000a
        /*0042*/ 	.short	0x0034
        /*0044*/ 	.byte	0x00, 0xf0, 0x11, 0x00


	//----- nvinfo : EIATTR_KPARAM_INFO
	.align		4
.L_24:
        /*0048*/ 	.byte	0x04, 0x17
        /*004a*/ 	.short	(.L_26 - .L_25)
.L_25:
        /*004c*/ 	.word	0x00000000
        /*0050*/ 	.short	0x0009
        /*0052*/ 	.short	0x0030
        /*0054*/ 	.byte	0x00, 0xf0, 0x11, 0x00


	//----- nvinfo : EIATTR_KPARAM_INFO
	.align		4
.L_26:
        /*0058*/ 	.byte	0x04, 0x17
        /*005a*/ 	.short	(.L_28 - .L_27)
.L_27:
        /*005c*/ 	.word	0x00000000
        /*0060*/ 	.short	0x0008
        /*0062*/ 	.short	0x002c
        /*0064*/ 	.byte	0x00, 0xf0, 0x11, 0x00


	//----- nvinfo : EIATTR_KPARAM_INFO
	.align		4
.L_28:
        /*0068*/ 	.byte	0x04, 0x17
        /*006a*/ 	.short	(.L_30 - .L_29)
.L_29:
        /*006c*/ 	.word	0x00000000
        /*0070*/ 	.short	0x0007
        /*0072*/ 	.short	0x0028
        /*0074*/ 	.byte	0x00, 0xf0, 0x11, 0x00


	//----- nvinfo : EIATTR_KPARAM_INFO
	.align		4
.L_30:
        /*0078*/ 	.byte	0x04, 0x17
        /*007a*/ 	.short	(.L_32 - .L_31)
.L_31:
        /*007c*/ 	.word	0x00000000
        /*0080*/ 	.short	0x0006
        /*0082*/ 	.short	0x0024
        /*0084*/ 	.byte	0x00, 0xf0, 0x11, 0x00


	//----- nvinfo : EIATTR_KPARAM_INFO
	.align		4
.L_32:
        /*0088*/ 	.byte	0x04, 0x17
        /*008a*/ 	.short	(.L_34 - .L_33)
.L_33:
        /*008c*/ 	.word	0x00000000
        /*0090*/ 	.short	0x0005
        /*0092*/ 	.short	0x0020
        /*0094*/ 	.byte	0x00, 0xf0, 0x11, 0x00


	//----- nvinfo : EIATTR_KPARAM_INFO
	.align		4
.L_34:
        /*0098*/ 	.byte	0x04, 0x17
        /*009a*/ 	.short	(.L_36 - .L_35)
.L_35:
        /*009c*/ 	.word	0x00000000
        /*00a0*/ 	.short	0x0004
        /*00a2*/ 	.short	0x001c
        /*00a4*/ 	.byte	0x00, 0xf0, 0x11, 0x00


	//----- nvinfo : EIATTR_KPARAM_INFO
	.align		4
.L_36:
        /*00a8*/ 	.byte	0x04, 0x17
        /*00aa*/ 	.short	(.L_38 - .L_37)
.L_37:
        /*00ac*/ 	.word	0x00000000
        /*00b0*/ 	.short	0x0003
        /*00b2*/ 	.short	0x0018
        /*00b4*/ 	.byte	0x00, 0xf0, 0x11, 0x00


	//----- nvinfo : EIATTR_KPARAM_INFO
	.align		4
.L_38:
        /*00b8*/ 	.byte	0x04, 0x17
        /*00ba*/ 	.short	(.L_40 - .L_39)
.L_39:
        /*00bc*/ 	.word	0x00000000
        /*00c0*/ 	.short	0x0002
        /*00c2*/ 	.short	0x0010
        /*00c4*/ 	.byte	0x00, 0xf4, 0x21, 0x00


	//----- nvinfo : EIATTR_KPARAM_INFO
	.align		4
.L_40:
        /*00c8*/ 	.byte	0x04, 0x17
        /*00ca*/ 	.short	(.L_42 - .L_41)
.L_41:
        /*00cc*/ 	.word	0x00000000
        /*00d0*/ 	.short	0x0001
        /*00d2*/ 	.short	0x0008
        /*00d4*/ 	.byte	0x00, 0xf4, 0x21, 0x00


	//----- nvinfo : EIATTR_KPARAM_INFO
	.align		4
.L_42:
        /*00d8*/ 	.byte	0x04, 0x17
        /*00da*/ 	.short	(.L_44 - .L_43)
.L_43:
        /*00dc*/ 	.word	0x00000000
        /*00e0*/ 	.short	0x0000
        /*00e2*/ 	.short	0x0000
        /*00e4*/ 	.byte	0x00, 0xf4, 0x21, 0x00


	//----- nvinfo : EIATTR_AT_ENTRY_FRAGMENTS
	.align		4
.L_44:
        /*00e8*/ 	.byte	0x04, 0x4f
        /*00ea*/ 	.short	(.L_46 - .L_45)


	//   ....[0]....
.L_45:
        /*00ec*/ 	.word	0x00000004


	//----- nvinfo : EIATTR_RESERVED_SMEM_USED
	.align		4
.L_46:
        /*00f0*/ 	.byte	0x01, 0x41
	.zero		2


	//----- nvinfo : EIATTR_SPARSE_MMA_MASK
	.align		4
        /*00f4*/ 	.byte	0x03, 0x50
        /*00f6*/ 	.short	0x0000


	//----- nvinfo : EIATTR_TCGEN05_1CTA_USED
	.align		4
        /*00f8*/ 	.byte	0x01, 0x51
	.zero		2


	//----- nvinfo : EIATTR_MAXREG_COUNT
	.align		4
        /*00fc*/ 	.byte	0x03, 0x1b
        /*00fe*/ 	.short	0x00ff


	//----- nvinfo : EIATTR_NUM_BARRIERS
	.align		4
        /*0100*/ 	.byte	0x02, 0x4c
        /*0102*/ 	.byte	0x01
	.zero		1


	//----- nvinfo : EIATTR_INT_WARP_WIDE_INSTR_OFFSETS
	.align		4
        /*0104*/ 	.byte	0x04, 0x31
        /*0106*/ 	.short	(.L_48 - .L_47)


	//   ....[0]....
.L_47:
        /*0108*/ 	.word	0x00001d70


	//   ....[1]....
        /*010c*/ 	.word	0x00001e10


	//   ....[2]....
        /*0110*/ 	.word	0x00002f30


	//   ....[3]....
        /*0114*/ 	.word	0x000068b0


	//   ....[4]....
        /*0118*/ 	.word	0x00006900


	//----- nvinfo : EIATTR_COOP_GROUP_MASK_REGIDS
	.align		4
.L_48:
        /*011c*/ 	.byte	0x04, 0x29
        /*011e*/ 	.short	(.L_50 - .L_49)


	//   ....[0]....
.L_49:
        /*0120*/ 	.word	0xffffffff


	//   ....[1]....
        /*0124*/ 	.word	0xffffffff


	//   ....[2]....
        /*0128*/ 	.word	0xffffffff


	//   ....[3]....
        /*012c*/ 	.word	0xffffffff


	//----- nvinfo : EIATTR_COOP_GROUP_INSTR_OFFSETS
	.align		4
.L_50:
        /*0130*/ 	.byte	0x04, 0x28
        /*0132*/ 	.short	(.L_52 - .L_51)


	//   ....[0]....
.L_51:
        /*0134*/ 	.word	0x00000060


	//   ....[1]....
        /*0138*/ 	.word	0x00000320


	//   ....[2]....
        /*013c*/ 	.word	0x00006740


	//   ....[3]....
        /*0140*/ 	.word	0x000069b0


	//----- nvinfo : EIATTR_VRC_CTA_INIT_COUNT
	.align		4
.L_52:
        /*0144*/ 	.byte	0x02, 0x4a
        /*0146*/ 	.byte	0x80
	.zero		1


	//----- nvinfo : EIATTR_MBARRIER_INSTR_OFFSETS
	.align		4
        /*0148*/ 	.byte	0x04, 0x39
        /*014a*/ 	.short	(.L_54 - .L_53)


	//   ....[0]....
.L_53:
        /*014c*/ 	.word	0x00001f70
        /*0150*/ 	.word	0x000000ff
        /*0154*/ 	.word	0x00000000
        /*0158*/ 	.short	0x0100
        /*015a*/ 	.byte	0x0f
	.zero		1


	//   ....[1]....
        /*015c*/ 	.word	0x00002fa0
        /*0160*/ 	.word	0x000000ff
        /*0164*/ 	.word	0x0000a008
        /*0168*/ 	.short	0x0100
        /*016a*/ 	.byte	0x0d
	.zero		1


	//   ....[2]....
        /*016c*/ 	.word	0x00003b50
        /*0170*/ 	.word	0x000000ff
        /*0174*/ 	.word	0x00000000
        /*0178*/ 	.short	0x010a
        /*017a*/ 	.byte	0x0f
	.zero		1


	//   ....[3]....
        /*017c*/ 	.word	0x00004830
        /*0180*/ 	.word	0x000000ff
        /*0184*/ 	.word	0x00000000
        /*0188*/ 	.short	0x010a
        /*018a*/ 	.byte	0x0f
	.zero		1


	//   ....[4]....
        /*018c*/ 	.word	0x00004950
        /*0190*/ 	.word	0x000000ff
        /*0194*/ 	.word	0x0000a000
        /*0198*/ 	.short	0x0108
        /*019a*/ 	.byte	0x0d
	.zero		1


	//   ....[5]....
        /*019c*/ 	.word	0x000049a0
        /*01a0*/ 	.word	0x000000ff
        /*01a4*/ 	.word	0x0000a008
        /*01a8*/ 	.short	0x0108
        /*01aa*/ 	.byte	0x0d
	.zero		1


	//   ....[6]....
        /*01ac*/ 	.word	0x000069d0
        /*01b0*/ 	.word	0x000000ff
        /*01b4*/ 	.word	0x00000000
        /*01b8*/ 	.short	0x010a
        /*01ba*/ 	.byte	0x0f
	.zero		1


	//   ....[7]....
        /*01bc*/ 	.word	0x00006a00
        /*01c0*/ 	.word	0x000000ff
        /*01c4*/ 	.word	0x00000000
        /*01c8*/ 	.short	0x010a
        /*01ca*/ 	.byte	0x0f
	.zero		1


	//----- nvinfo : EIATTR_NUM_MBARRIERS
	.align		4
.L_54:
        /*01cc*/ 	.byte	0x03, 0x38
        /*01ce*/ 	.short	0x0002


	//----- nvinfo : EIATTR_EXIT_INSTR_OFFSETS
	.align		4
        /*01d0*/ 	.byte	0x04, 0x1c
        /*01d2*/ 	.short	(.L_56 - .L_55)


	//   ....[0]....
.L_55:
        /*01d4*/ 	.word	0x000069c0


	//----- nvinfo : EIATTR_REQNTID
	.align		4
.L_56:
        /*01d8*/ 	.byte	0x04, 0x10
        /*01da*/ 	.short	(.L_58 - .L_57)
.L_57:
        /*01dc*/ 	.word	0x00000100
        /*01e0*/ 	.word	0x00000001
        /*01e4*/ 	.word	0x00000001


	//----- nvinfo : EIATTR_CRS_STACK_SIZE
	.align		4
.L_58:
        /*01e8*/ 	.byte	0x04, 0x1e
        /*01ea*/ 	.short	(.L_60 - .L_59)
.L_59:
        /*01ec*/ 	.word	0x00000000


	//----- nvinfo : EIATTR_CBANK_PARAM_SIZE
	.align		4
.L_60:
        /*01f0*/ 	.byte	0x03, 0x19
        /*01f2*/ 	.short	0x0050


	//----- nvinfo : EIATTR_PARAM_CBANK
	.align		4
        /*01f4*/ 	.byte	0x04, 0x0a
        /*01f6*/ 	.short	(.L_62 - .L_61)
	.align		4
.L_61:
        /*01f8*/ 	.word	index@(.nv.constant0.matmul_kernel)
        /*01fc*/ 	.short	0x0380
        /*01fe*/ 	.short	0x0050


	//----- nvinfo : EIATTR_SW_WAR
	.align		4
.L_62:
        /*0200*/ 	.byte	0x04, 0x36
        /*0202*/ 	.short	(.L_64 - .L_63)
.L_63:
        /*0204*/ 	.word	0x00000008
.L_64:


//--------------------- .nv.compat                --------------------------
	.section	.nv.compat,"",@"SHT_CUDA_COMPAT_INFO"
	.align	4
        /*0000*/ 	.byte	0x02, 0x02, 0x02, 0x00, 0x02, 0x05, 0x05, 0x00, 0x02, 0x03, 0x00, 0x00, 0x02, 0x06, 0x01, 0x00


//--------------------- .nv.callgraph             --------------------------
	.section	.nv.callgraph,"",@"SHT_CUDA_CALLGRAPH"
	.align	4
	.sectionentsize	8
	.align		4
        /*0000*/ 	.word	0x00000000
	.align		4
        /*0004*/ 	.word	0xffffffff
	.align		4
        /*0008*/ 	.word	0x00000000
	.align		4
        /*000c*/ 	.word	0xfffffffe
	.align		4
        /*0010*/ 	.word	0x00000000
	.align		4
        /*0014*/ 	.word	0xfffffffd
	.align		4
        /*0018*/ 	.word	0x00000000
	.align		4
        /*001c*/ 	.word	0xfffffffc


//--------------------- .text.matmul_kernel       --------------------------
	.section	.text.matmul_kernel,"ax",@progbits
	.align	128
        .global         matmul_kernel
        .type           matmul_kernel,@function
        .size           matmul_kernel,(.L_x_20 - matmul_kernel)
        .other          matmul_kernel,@"STO_CUDA_ENTRY STV_DEFAULT"
matmul_kernel:
.text.matmul_kernel:
[----:B------:R-:W0:Y:S01]  /*0000*/  LDC R1, c[0x0][0x37c] ;  /* 0x0000df00ff017b82 */ /* 0x000e220000000800 */
[----:B------:R-:W1:Y:S01]  /*0010*/  S2R R69, SR_TID.X ;  /* 0x0000000000457919 */ /* 0x000e620000002100 */
[----:B------:R-:W2:Y:S01]  /*0020*/  LDCU.64 UR26, c[0x0][0x358] ;  /* 0x00006b00ff1a77ac */ /* 0x000ea20008000a00 */
[----:B-1----:R-:W-:-:S13]  /*0030*/  ISETP.GE.U32.AND P1, PT, R69, 0x20, PT ;  /* 0x000000204500780c */ /* 0x002fda0003f26070 */
[----:B--2---:R-:W-:Y:S05]  /*0040*/  @P1 BRA `(.L_x_0) ;  /* 0x0000000000b81947 */ /* 0x004fea0003800000 */
[----:B------:R-:W1:Y:S01]  /*0050*/  S2UR UR6, SR_CgaCtaId ;  /* 0x00000000000679c3 */ /* 0x000e620000008800 */
[----:B------:R-:W-:Y:S01]  /*0060*/  NOP ;  /* 0x0000000000007918 */ /* 0x000fe20000000000 */
[----:B------:R-:W-:Y:S02]  /*0070*/  UMOV UR4, 0x40 ;  /* 0x0000004000047882 */ /* 0x000fe40000000000 */
[----:B-1----:R-:W-:-:S09]  /*0080*/  ULEA UR4, UR6, UR4, 0x18 ;  /* 0x0000000406047291 */ /* 0x002fd2000f8ec0ff */
[----:B------:R-:W1:Y:S01]  /*0090*/  LDS.U8 R0, [UR4] ;  /* 0x00000004ff007984 */ /* 0x000e620008000000 */
[----:B------:R-:W-:Y:S02]  /*00a0*/  UMOV UR4, 0x400 ;  /* 0x0000040000047882 */ /* 0x000fe40000000000 */
[----:B------:R-:W-:Y:S01]  /*00b0*/  ULEA UR4, UR6, UR4, 0x18 ;  /* 0x0000000406047291 */ /* 0x000fe2000f8ec0ff */
[----:B-1----:R-:W-:-:S13]  /*00c0*/  ISETP.NE.AND P0, PT, R0, RZ, PT ;  /* 0x000000ff0000720c */ /* 0x002fda0003f05270 */
[----:B------:R-:W-:Y:S05]  /*00d0*/  @P0 BRA `(.L_x_1) ;  /* 0x00000000007c0947 */ /* 0x000fea0003800000 */
[----:B------:R-:W-:-:S13]  /*00e0*/  ELECT P0, URZ, PT ;  /* 0x0000000000ff782f */ /* 0x000fda0003800000 */
[----:B------:R-:W-:Y:S05]  /*00f0*/  @!P0 BRA `(.L_x_2) ;  /* 0x0000000000848947 */ /* 0x000fea0003800000 */
[----:B------:R-:W-:Y:S01]  /*0100*/  UMOV UR5, 0x8 ;  /* 0x0000000800057882 */ /* 0x000fe20000000000 */
[----:B------:R-:W-:Y:S02]  /*0110*/  IMAD.MOV.U32 R4, RZ, RZ, 0x1 ;  /* 0x00000001ff047424 */ /* 0x000fe400078e00ff */
[----:B------:R-:W-:Y:S02]  /*0120*/  IMAD.MOV.U32 R5, RZ, RZ, 0xff ;  /* 0x000000ffff057424 */ /* 0x000fe400078e00ff */
[----:B------:R-:W-:Y:S04]  /*0130*/  DEPBAR.LE SB1, 0x36 ;  /* 0x00009d800000791a */ /* 0x000fe80000000000 */
[----:B------:R-:W1:Y:S02]  /*0140*/  UTCATOMSWS.FIND_AND_SET.ALIGN UP0, UR5, UR5 ;  /* 0x00000005000575e3 */ /* 0x000e640008000800 */
[----:B-1----:R-:W-:-:S04]  /*0150*/  PLOP3.LUT P0, PT, PT, PT, UP0, 0x80, 0x8 ;  /* 0x000000000008781c */ /* 0x002fc80003f0f008 */
[----:B------:R-:W-:-:S04]  /*0160*/  SEL R0, RZ, 0xffffffff, !P0 ;  /* 0xffffffffff007807 */ /* 0x000fc80004000000 */
[----:B------:R-:W-:Y:S01]  /*0170*/  ISETP.NE.AND P0, PT, R0, RZ, PT ;  /* 0x000000ff0000720c */ /* 0x000fe20003f05270 */
[----:B------:R-:W-:-:S12]  /*0180*/  IMAD.U32 R0, RZ, RZ, UR5 ;  /* 0x00000005ff007e24 */ /* 0x000fd8000f8e00ff */
[----:B------:R-:W-:Y:S05]  /*0190*/  @P0 BRA `(.L_x_3) ;  /* 0x0000000000240947 */ /* 0x000fea0003800000 */
.L_x_4:
[----:B------:R-:W-:Y:S05]  /*01a0*/  NANOSLEEP 0x64 ;  /* 0x000000640000795d */ /* 0x000fea0003800000 */
[----:B------:R-:W-:-:S05]  /*01b0*/  UMOV UR5, 0x8 ;  /* 0x0000000800057882 */ /* 0x000fca0000000000 */
[----:B------:R-:W-:Y:S04]  /*01c0*/  DEPBAR.LE SB1, 0x36 ;  /* 0x00009d800000791a */ /* 0x000fe80000000000 */
[----:B------:R-:W1:Y:S02]  /*01d0*/  UTCATOMSWS.FIND_AND_SET.ALIGN UP0, UR5, UR5 ;  /* 0x00000005000575e3 */ /* 0x000e640008000800 */
[----:B-1----:R-:W-:-:S04]  /*01e0*/  PLOP3.LUT P0, PT, PT, PT, UP0, 0x80, 0x8 ;  /* 0x000000000008781c */ /* 0x002fc80003f0f008 */
[----:B------:R-:W-:-:S04]  /*01f0*/  SEL R0, RZ, 0xffffffff, !P0 ;  /* 0xffffffffff007807 */ /* 0x000fc80004000000 */
[----:B------:R-:W-:Y:S01]  /*0200*/  ISETP.NE.AND P0, PT, R0, RZ, PT ;  /* 0x000000ff0000720c */ /* 0x000fe20003f05270 */
[----:B------:R-:W-:-:S12]  /*0210*/  IMAD.U32 R0, RZ, RZ, UR5 ;  /* 0x00000005ff007e24 */ /* 0x000fd8000f8e00ff */
[----:B------:R-:W-:Y:S05]  /*0220*/  @!P0 BRA `(.L_x_4) ;  /* 0xfffffffc00dc8947 */ /* 0x000fea000383ffff */
.L_x_3:
[C---:B------:R-:W-:Y:S01]  /*0230*/  VIADD R3, R0.reuse, 0x10 ;  /* 0x0000001000037836 */ /* 0x040fe20000000000 */
[----:B------:R-:W-:Y:S01]  /*0240*/  UMOV UR5, 0x50 ;  /* 0x0000005000057882 */ /* 0x000fe20000000000 */
[----:B------:R-:W-:Y:S01]  /*0250*/  SHF.L.U32 R2, R5, R0, RZ ;  /* 0x0000000005027219 */ /* 0x000fe200000006ff */
[----:B------:R-:W-:Y:S01]  /*0260*/  ULEA UR5, UR6, UR5, 0x18 ;  /* 0x0000000506057291 */ /* 0x000fe2000f8ec0ff */
[----:B------:R-:W-:Y:S01]  /*0270*/  IMAD.SHL.U32 R0, R0, 0x20, RZ ;  /* 0x0000002000007824 */ /* 0x000fe200078e00ff */
[----:B------:R-:W-:-:S04]  /*0280*/  SHF.L.U32 R3, R4, R3, RZ ;  /* 0x0000000304037219 */ /* 0x000fc800000006ff */
[----:B------:R-:W-:-:S05]  /*0290*/  LOP3.LUT R2, R3, R2, RZ, 0xfc, !PT ;  /* 0x0000000203027212 */ /* 0x000fca00078efcff */
[----:B------:R1:W-:Y:S04]  /*02a0*/  ATOMS.OR RZ, [UR5], R2 ;  /* 0x00000002ffff798c */ /* 0x0003e8000b000005 */
[----:B------:R1:W-:Y:S01]  /*02b0*/  STS [UR4], R0 ;  /* 0x00000000ff007988 */ /* 0x0003e20008000804 */
[----:B------:R-:W-:Y:S05]  /*02c0*/  BRA `(.L_x_2) ;  /* 0x0000000000107947 */ /* 0x000fea0003800000 */
.L_x_1:
[----:B------:R-:W-:Y:S01]  /*02d0*/  IMAD.MOV.U32 R0, RZ, RZ, -0x1 ;  /* 0xffffffffff007424 */ /* 0x000fe200078e00ff */
[----:B------:R-:W-:-:S04]  /*02e0*/  MOV R2, 0x310 ;  /* 0x0000031000027802 */ /* 0x000fc80000000f00 */
[----:B------:R1:W-:Y:S03]  /*02f0*/  STS [UR4], R0 ;  /* 0x00000000ff007988 */ /* 0x0003e60008000804 */
[----:B01----:R-:W-:Y:S05]  /*0300*/  CALL.REL.NOINC `($__internal_1_$__cuda_sm10x_tcgen05_guardrail_trap_phase_invalid_during_alloc) ;  /* 0x0000006400d47944 */ /* 0x003fea0003c00000 */
.L_x_2:
[----:B------:R-:W-:Y:S05]  /*0310*/  WARPSYNC.ALL ;  /* 0x0000000000007948 */ /* 0x000fea0003800000 */
[----:B------:R-:W-:Y:S01]  /*0320*/  NOP ;  /* 0x0000000000007918 */ /* 0x000fe20000000000 */
.L_x_0:
[----:B------:R-:W2:Y:S01]  /*0330*/  LDC.64 R28, c[0x0][0x398] ;  /* 0x0000e600ff1c7b82 */ /* 0x000ea20000000a00 */
[----:B------:R-:W3:Y:S01]  /*0340*/  S2R R5, SR_CTAID.X ;  /* 0x0000000000057919 */ /* 0x000ee20000002500 */
[----:B------:R-:W-:Y:S01]  /*0350*/  SHF.R.U32.HI R27, RZ, 0x5, R69 ;  /* 0x00000005ff1b7819 */ /* 0x000fe20000011645 */
[----:B------:R-:W-:Y:S01]  /*0360*/  UMOV UR13, 0x400 ;  /* 0x00000400000d7882 */ /* 0x000fe20000000000 */
[----:B------:R-:W4:Y:S01]  /*0370*/  LDCU.128 UR8, c[0x0][0x380] ;  /* 0x00007000ff0877ac */ /* 0x000f220008000c00 */
[----:B------:R-:W-:Y:S02]  /*0380*/  PRMT R84, RZ, 0x7610, R84 ;  /* 0x00007610ff547816 */ /* 0x000fe40000000054 */
[----:B------:R-:W-:Y:S01]  /*0390*/  SGXT.U32 R27, R27, 0x3 ;  /* 0x000000031b1b781a */ /* 0x000fe20000000000 */
[----:B------:R-:W5:Y:S01]  /*03a0*/  S2UR UR4, SR_CgaCtaId ;  /* 0x00000000000479c3 */ /* 0x000f620000008800 */
[----:B------:R-:W-:-:S07]  /*03b0*/  UMOV UR6, 0x1 ;  /* 0x0000000100067882 */ /* 0x000fce0000000000 */
[----:B------:R-:W1:Y:S02]  /*03c0*/  LDC.64 R66, c[0x0][0x3a0] ;  /* 0x0000e800ff427b82 */ /* 0x000e640000000a00 */
[----:B-12---:R-:W-:Y:S01]  /*03d0*/  VIADD R0, R29, 0xff ;  /* 0x000000ff1d007836 */ /* 0x006fe20000000000 */
[----:B------:R-:W-:-:S05]  /*03e0*/  IABS R23, R29 ;  /* 0x0000001d00177213 */ /* 0x000fca0000000000 */
[----:B------:R-:W1:Y:S01]  /*03f0*/  LDC.64 R80, c[0x0][0x3a8] ;  /* 0x0000ea00ff507b82 */ /* 0x000e620000000a00 */
[----:B------:R-:W-:Y:S01]  /*0400*/  SHF.R.S32.HI R3, RZ, 0x1f, R0 ;  /* 0x0000001fff037819 */ /* 0x000fe20000011400 */
[----:B-----5:R-:W-:-:S03]  /*0410*/  ULEA UR13, UR4, UR13, 0x18 ;  /* 0x0000000d040d7291 */ /* 0x020fc6000f8ec0ff */
[----:B------:R-:W-:-:S03]  /*0420*/  LEA.HI R3, R3, R0, RZ, 0x8 ;  /* 0x0000000003037211 */ /* 0x000fc600078f40ff */
[----:B------:R-:W-:Y:S01]  /*0430*/  BAR.SYNC.DEFER_BLOCKING 0x0 ;  /* 0x0000000000007b1d */ /* 0x000fe20000010000 */
[----:B---3--:R-:W-:Y:S02]  /*0440*/  IABS R8, R5 ;  /* 0x0000000500087213 */ /* 0x008fe40000000000 */
[----:B------:R-:W-:-:S05]  /*0450*/  SHF.R.S32.HI R3, RZ, 0x8, R3 ;  /* 0x00000008ff037819 */ /* 0x000fca0000011403 */
[----:B------:R-:W-:-:S05]  /*0460*/  IMAD.SHL.U32 R4, R3, 0x8, RZ ;  /* 0x0000000803047824 */ /* 0x000fca00078e00ff */
[-C--:B------:R-:W-:Y:S02]  /*0470*/  IABS R7, R4.reuse ;  /* 0x0000000400077213 */ /* 0x080fe40000000000 */
[----:B------:R-:W-:Y:S02]  /*0480*/  IABS R10, R4 ;  /* 0x00000004000a7213 */ /* 0x000fe40000000000 */
[----:B------:R-:W2:Y:S01]  /*0490*/  I2F.RP R0, R7 ;  /* 0x0000000700007306 */ /* 0x000ea20000209400 */
[----:B------:R-:W3:Y:S07]  /*04a0*/  LDS R14, [UR13] ;  /* 0x0000000dff0e7984 */ /* 0x000eee0008000800 */
[----:B--2---:R-:W2:Y:S02]  /*04b0*/  MUFU.RCP R0, R0 ;  /* 0x0000000000007308 */ /* 0x004ea40000001000 */
[----:B--2---:R-:W-:-:S02]  /*04c0*/  VIADD R2, R0, 0xffffffe ;  /* 0x0ffffffe00027836 */ /* 0x004fc40000000000 */
[----:B------:R-:W-:-:S04]  /*04d0*/  IMAD.MOV R0, RZ, RZ, -R10 ;  /* 0x000000ffff007224 */ /* 0x000fc800078e0a0a */
[----:B------:R2:W5:Y:S02]  /*04e0*/  F2I.FTZ.U32.TRUNC.NTZ R3, R2 ;  /* 0x0000000200037305 */ /* 0x000564000021f000 */
[----:B--2---:R-:W-:Y:S01]  /*04f0*/  IMAD.MOV.U32 R2, RZ, RZ, RZ ;  /* 0x000000ffff027224 */ /* 0x004fe200078e00ff */
[----:B---3--:R-:W-:Y:S01]  /*0500*/  R2UR UR12, R14 ;  /* 0x000000000e0c72ca */ /* 0x008fe200000e0000 */
[----:B-----5:R-:W-:-:S04]  /*0510*/  IMAD.MOV R6, RZ, RZ, -R3 ;  /* 0x000000ffff067224 */ /* 0x020fc800078e0a03 */
[----:B------:R-:W-:Y:S02]  /*0520*/  IMAD R9, R6, R7, RZ ;  /* 0x0000000706097224 */ /* 0x000fe400078e02ff */
[----:B------:R-:W-:Y:S02]  /*0530*/  IMAD.MOV.U32 R6, RZ, RZ, R8 ;  /* 0x000000ffff067224 */ /* 0x000fe400078e0008 */
[----:B------:R-:W-:-:S06]  /*0540*/  IMAD.HI.U32 R3, R3, R9, R2 ;  /* 0x0000000903037227 */ /* 0x000fcc00078e0002 */
[----:B------:R-:W-:-:S04]  /*0550*/  IMAD.HI.U32 R3, R3, R6, RZ ;  /* 0x0000000603037227 */ /* 0x000fc800078e00ff */
[----:B------:R-:W-:Y:S01]  /*0560*/  IMAD R0, R3, R0, R6 ;  /* 0x0000000003007224 */ /* 0x000fe200078e0206 */
[----:B------:R-:W-:Y:S04]  /*0570*/  BAR.SYNC.DEFER_BLOCKING 0x0 ;  /* 0x0000000000007b1d */ /* 0x000fe80000010000 */
[----:B------:R-:W-:-:S13]  /*0580*/  ISETP.GT.U32.AND P2, PT, R7, R0, PT ;  /* 0x000000000700720c */ /* 0x000fda0003f44070 */
[----:B------:R-:W-:Y:S02]  /*0590*/  @!P2 IMAD.IADD R0, R0, 0x1, -R7 ;  /* 0x000000010000a824 */ /* 0x000fe400078e0a07 */
[----:B------:R-:W-:Y:S01]  /*05a0*/  @!P2 VIADD R3, R3, 0x1 ;  /* 0x000000010303a836 */ /* 0x000fe20000000000 */
[----:B------:R-:W-:Y:S02]  /*05b0*/  ISETP.NE.AND P2, PT, R4, RZ, PT ;  /* 0x000000ff0400720c */ /* 0x000fe40003f45270 */
[----:B------:R-:W-:Y:S02]  /*05c0*/  ISETP.GE.U32.AND P0, PT, R0, R7, PT ;  /* 0x000000070000720c */ /* 0x000fe40003f06070 */
[----:B------:R-:W-:-:S04]  /*05d0*/  LOP3.LUT R0, R5, R4, RZ, 0x3c, !PT ;  /* 0x0000000405007212 */ /* 0x000fc800078e3cff */
[----:B------:R-:W-:Y:S01]  /*05e0*/  ISETP.GE.AND P3, PT, R0, RZ, PT ;  /* 0x000000ff0000720c */ /* 0x000fe20003f66270 */
[----:B------:R-:W-:-:S06]  /*05f0*/  VIADD R0, R28, 0x3f ;  /* 0x0000003f1c007836 */ /* 0x000fcc0000000000 */
[----:B------:R-:W-:-:S04]  /*0600*/  @P0 VIADD R3, R3, 0x1 ;  /* 0x0000000103030836 */ /* 0x000fc80000000000 */
[----:B------:R-:W-:Y:S01]  /*0610*/  IMAD.MOV.U32 R2, RZ, RZ, R3 ;  /* 0x000000ffff027224 */ /* 0x000fe200078e0003 */
[----:B------:R-:W-:-:S03]  /*0620*/  SHF.R.S32.HI R3, RZ, 0x1f, R0 ;  /* 0x0000001fff037819 */ /* 0x000fc60000011400 */
[----:B------:R-:W-:Y:S01]  /*0630*/  @!P3 IMAD.MOV R2, RZ, RZ, -R2 ;  /* 0x000000ffff02b224 */ /* 0x000fe200078e0a02 */
[----:B------:R-:W-:Y:S02]  /*0640*/  @!P2 LOP3.LUT R2, RZ, R4, RZ, 0x33, !PT ;  /* 0x00000004ff02a212 */ /* 0x000fe400078e33ff */
[----:B------:R-:W-:-:S03]  /*0650*/  LEA.HI R3, R3, R0, RZ, 0x6 ;  /* 0x0000000003037211 */ /* 0x000fc600078f30ff */
[----:B------:R-:W-:Y:S02]  /*0660*/  IMAD.SHL.U32 R10, R2, 0x8, RZ ;  /* 0x00000008020a7824 */ /* 0x000fe400078e00ff */
[----:B------:R-:W-:-:S03]  /*0670*/  IMAD.MOV R2, RZ, RZ, -R2 ;  /* 0x000000ffff027224 */ /* 0x000fc600078e0a02 */
[----:B------:R-:W-:Y:S01]  /*0680*/  LEA.HI.SX32 R3, R3, -R10, 0x1a ;  /* 0x8000000a03037211 */ /* 0x000fe200078fd2ff */
[----:B------:R-:W-:-:S03]  /*0690*/  IMAD R12, R4, R2, R5 ;  /* 0x00000002040c7224 */ /* 0x000fc600078e0205 */
[----:B------:R-:W-:Y:S02]  /*06a0*/  VIMNMX R11, PT, PT, R3, 0x8, PT ;  /* 0x00000008030b7848 */ /* 0x000fe40003fe0100 */
[----:B------:R-:W-:Y:S02]  /*06b0*/  IABS R9, R12 ;  /* 0x0000000c00097213 */ /* 0x000fe40000000000 */
[-C--:B------:R-:W-:Y:S02]  /*06c0*/  IABS R7, R11.reuse ;  /* 0x0000000b00077213 */ /* 0x080fe40000000000 */
[----:B------:R-:W-:Y:S02]  /*06d0*/  IABS R4, R11 ;  /* 0x0000000b00047213 */ /* 0x000fe40000000000 */
[----:B------:R-:W2:Y:S08]  /*06e0*/  I2F.RP R0, R7 ;  /* 0x0000000700007306 */ /* 0x000eb00000209400 */
[----:B--2---:R-:W2:Y:S02]  /*06f0*/  MUFU.RCP R0, R0 ;  /* 0x0000000000007308 */ /* 0x004ea40000001000 */
[----:B--2---:R-:W-:-:S02]  /*0700*/  VIADD R3, R0, 0xffffffe ;  /* 0x0ffffffe00037836 */ /* 0x004fc40000000000 */
[----:B------:R-:W-:-:S04]  /*0710*/  IMAD.MOV R0, RZ, RZ, -R4 ;  /* 0x000000ffff007224 */ /* 0x000fc800078e0a04 */
[----:B------:R-:W2:Y:S02]  /*0720*/  F2I.FTZ.U32.TRUNC.NTZ R3, R3 ;  /* 0x0000000300037305 */ /* 0x000ea4000021f000 */
[----:B--2---:R-:W-:-:S04]  /*0730*/  IMAD.MOV R6, RZ, RZ, -R3 ;  /* 0x000000ffff067224 */ /* 0x004fc800078e0a03 */
[----:B------:R-:W-:-:S04]  /*0740*/  IMAD.MOV.U32 R2, RZ, RZ, R6 ;  /* 0x000000ffff027224 */ /* 0x000fc800078e0006 */
[----:B------:R-:W-:Y:S02]  /*0750*/  IMAD R5, R2, R7, RZ ;  /* 0x0000000702057224 */ /* 0x000fe400078e02ff */
[----:B------:R-:W-:-:S04]  /*0760*/  IMAD.MOV.U32 R2, RZ, RZ, RZ ;  /* 0x000000ffff027224 */ /* 0x000fc800078e00ff */
[----:B------:R-:W-:Y:S01]  /*0770*/  IMAD.HI.U32 R2, R3, R5, R2 ;  /* 0x0000000503027227 */ /* 0x000fe200078e0002 */
[----:B------:R-:W-:Y:S01]  /*0780*/  IABS R3, R28 ;  /* 0x0000001c00037213 */ /* 0x000fe20000000000 */
[----:B------:R-:W2:Y:S04]  /*0790*/  I2F.RP R5, R23 ;  /* 0x0000001700057306 */ /* 0x000ea80000209400 */
[----:B------:R-:W-:-:S04]  /*07a0*/  IMAD.HI.U32 R2, R2, R9, RZ ;  /* 0x0000000902027227 */ /* 0x000fc800078e00ff */
[----:B------:R-:W-:Y:S01]  /*07b0*/  IMAD R0, R2, R0, R9 ;  /* 0x0000000002007224 */ /* 0x000fe200078e0209 */
[----:B------:R-:W3:Y:S04]  /*07c0*/  I2F.RP R4, R3 ;  /* 0x0000000300047306 */ /* 0x000ee80000209400 */
[----:B------:R-:W-:-:S04]  /*07d0*/  ISETP.GT.U32.AND P2, PT, R7, R0, PT ;  /* 0x000000000700720c */ /* 0x000fc80003f44070 */
[----:B--2---:R-:W2:Y:S08]  /*07e0*/  MUFU.RCP R5, R5 ;  /* 0x0000000500057308 */ /* 0x004eb00000001000 */
[----:B---3--:R-:W3:Y:S01]  /*07f0*/  MUFU.RCP R4, R4 ;  /* 0x0000000400047308 */ /* 0x008ee20000001000 */
[----:B------:R-:W-:Y:S02]  /*0800*/  @!P2 IMAD.IADD R0, R0, 0x1, -R7 ;  /* 0x000000010000a824 */ /* 0x000fe400078e0a07 */
[----:B------:R-:W-:Y:S01]  /*0810*/  @!P2 VIADD R2, R2, 0x1 ;  /* 0x000000010202a836 */ /* 0x000fe20000000000 */
[----:B------:R-:W-:-:S02]  /*0820*/  ISETP.NE.AND P2, PT, R11, RZ, PT ;  /* 0x000000ff0b00720c */ /* 0x000fc40003f45270 */
[----:B------:R-:W-:Y:S02]  /*0830*/  ISETP.GE.U32.AND P0, PT, R0, R7, PT ;  /* 0x000000070000720c */ /* 0x000fe40003f06070 */
[----:B------:R-:W-:Y:S01]  /*0840*/  LOP3.LUT R0, R12, R11, RZ, 0x3c, !PT ;  /* 0x0000000b0c007212 */ /* 0x000fe200078e3cff */
[----:B--2---:R-:W-:-:S03]  /*0850*/  VIADD R6, R5, 0xffffffe ;  /* 0x0ffffffe05067836 */ /* 0x004fc60000000000 */
[----:B------:R-:W-:Y:S01]  /*0860*/  ISETP.GE.AND P3, PT, R0, RZ, PT ;  /* 0x000000ff0000720c */ /* 0x000fe20003f66270 */
[----:B------:R2:W5:Y:S01]  /*0870*/  F2I.FTZ.U32.TRUNC.NTZ R7, R6 ;  /* 0x0000000600077305 */ /* 0x000562000021f000 */
[----:B------:R-:W-:Y:S01]  /*0880*/  SHF.R.U32.HI R0, RZ, 0x5, R69 ;  /* 0x00000005ff007819 */ /* 0x000fe20000011645 */
[----:B---3--:R-:W-:-:S03]  /*0890*/  VIADD R5, R4, 0xffffffe ;  /* 0x0ffffffe04057836 */ /* 0x008fc60000000000 */
[----:B------:R-:W-:Y:S01]  /*08a0*/  R2UR UR7, R0 ;  /* 0x00000000000772ca */ /* 0x000fe200000e0000 */
[----:B------:R-:W-:Y:S02]  /*08b0*/  @P0 VIADD R2, R2, 0x1 ;  /* 0x0000000102020836 */ /* 0x000fe40000000000 */
[----:B--2---:R-:W-:Y:S01]  /*08c0*/  IMAD.MOV.U32 R6, RZ, RZ, RZ ;  /* 0x000000ffff067224 */ /* 0x004fe200078e00ff */
[----:B------:R-:W2:Y:S03]  /*08d0*/  F2I.FTZ.U32.TRUNC.NTZ R5, R5 ;  /* 0x0000000500057305 */ /* 0x000ea6000021f000 */
[----:B------:R-:W-:Y:S01]  /*08e0*/  @!P3 IMAD.MOV R2, RZ, RZ, -R2 ;  /* 0x000000ffff02b224 */ /* 0x000fe200078e0a02 */
[----:B------:R-:W-:Y:S01]  /*08f0*/  @!P2 LOP3.LUT R2, RZ, R11, RZ, 0x33, !PT ;  /* 0x0000000bff02a212 */ /* 0x000fe200078e33ff */
[----:B-----5:R-:W-:-:S04]  /*0900*/  IMAD.MOV R4, RZ, RZ, -R7 ;  /* 0x000000ffff047224 */ /* 0x020fc800078e0a07 */
[----:B------:R-:W-:Y:S02]  /*0910*/  IMAD.SHL.U32 R68, R2, 0x100, RZ ;  /* 0x0000010002447824 */ /* 0x000fe400078e00ff */
[----:B------:R-:W-:Y:S02]  /*0920*/  IMAD R9, R4, R23, RZ ;  /* 0x0000001704097224 */ /* 0x000fe400078e02ff */
[----:B------:R-:W-:Y:S01]  /*0930*/  IMAD.MOV R2, RZ, RZ, -R2 ;  /* 0x000000ffff027224 */ /* 0x000fe200078e0a02 */
[C---:B------:R-:W-:Y:S01]  /*0940*/  LOP3.LUT R27, R68.reuse, R27, RZ, 0xfc, !PT ;  /* 0x0000001b441b7212 */ /* 0x040fe200078efcff */
[----:B------:R-:W-:Y:S01]  /*0950*/  IMAD.HI.U32 R0, R7, R9, R6 ;  /* 0x0000000907007227 */ /* 0x000fe200078e0006 */
[----:B------:R-:W-:Y:S02]  /*0960*/  LOP3.LUT R7, R69, 0x3f, RZ, 0xc0, !PT ;  /* 0x0000003f45077812 */ /* 0x000fe400078ec0ff */
[C---:B------:R-:W-:Y:S01]  /*0970*/  LOP3.LUT R13, R27.reuse, 0x8, RZ, 0xfc, !PT ;  /* 0x000000081b0d7812 */ /* 0x040fe200078efcff */
[----:B--2---:R-:W-:Y:S01]  /*0980*/  IMAD.MOV R4, RZ, RZ, -R5 ;  /* 0x000000ffff047224 */ /* 0x004fe200078e0a05 */
[----:B------:R-:W-:Y:S01]  /*0990*/  LOP3.LUT R57, R27, 0x30, RZ, 0xfc, !PT ;  /* 0x000000301b397812 */ /* 0x000fe200078efcff */
[----:B------:R-:W-:Y:S01]  /*09a0*/  IMAD R2, R11, R2, R12 ;  /* 0x000000020b027224 */ /* 0x000fe200078e020c */
[----:B------:R-:W-:Y:S01]  /*09b0*/  IABS R8, R13 ;  /* 0x0000000d00087213 */ /* 0x000fe20000000000 */
[----:B------:R-:W-:Y:S01]  /*09c0*/  VIADD R25, R68, UR7 ;  /* 0x0000000744197c36 */ /* 0x000fe20008000000 */
[----:B------:R-:W-:Y:S01]  /*09d0*/  LOP3.LUT R65, R27, 0x10, RZ, 0xfc, !PT ;  /* 0x000000101b417812 */ /* 0x000fe200078efcff */
[----:B------:R-:W-:Y:S01]  /*09e0*/  IMAD R9, R4, R3, RZ ;  /* 0x0000000304097224 */ /* 0x000fe200078e02ff */
[----:B------:R-:W-:Y:S01]  /*09f0*/  IABS R54, R57 ;  /* 0x0000003900367213 */ /* 0x000fe20000000000 */
[----:B------:R-:W-:Y:S01]  /*0a00*/  IMAD.HI.U32 R6, R0, R8, RZ ;  /* 0x0000000800067227 */ /* 0x000fe200078e00ff */
[----:B------:R-:W-:-:S02]  /*0a10*/  IABS R62, R65 ;  /* 0x00000041003e7213 */ /* 0x000fc40000000000 */
[C---:B------:R-:W-:Y:S01]  /*0a20*/  LOP3.LUT R49, R27.reuse, 0x60, RZ, 0xfc, !PT ;  /* 0x000000601b317812 */ /* 0x040fe200078efcff */
[----:B------:R-:W-:Y:S01]  /*0a30*/  IMAD.MOV.U32 R4, RZ, RZ, RZ ;  /* 0x000000ffff047224 */ /* 0x000fe200078e00ff */
[----:B------:R-:W-:Y:S01]  /*0a40*/  LOP3.LUT R63, R27, 0x20, RZ, 0xfc, !PT ;  /* 0x000000201b3f7812 */ /* 0x000fe200078efcff */
[----:B------:R-:W-:Y:S01]  /*0a50*/  IMAD.IADD R2, R10, 0x1, R2 ;  /* 0x000000010a027824 */ /* 0x000fe200078e0202 */
[----:B------:R-:W-:Y:S01]  /*0a60*/  IABS R18, R49 ;  /* 0x0000003100127213 */ /* 0x000fe20000000000 */
[----:B------:R-:W-:Y:S01]  /*0a70*/  IMAD.MOV R6, RZ, RZ, -R6 ;  /* 0x000000ffff067224 */ /* 0x000fe200078e0a06 */
[----:B------:R-:W-:Y:S01]  /*0a80*/  IABS R58, R63 ;  /* 0x0000003f003a7213 */ /* 0x000fe20000000000 */
[----:B------:R-:W-:Y:S01]  /*0a90*/  VIADD R50, R25, 0x58 ;  /* 0x0000005819327836 */ /* 0x000fe20000000000 */
[C---:B------:R-:W-:Y:S01]  /*0aa0*/  LOP3.LUT R59, R27.reuse, 0x28, RZ, 0xfc, !PT ;  /* 0x000000281b3b7812 */ /* 0x040fe200078efcff */
[----:B------:R-:W-:Y:S01]  /*0ab0*/  IMAD.HI.U32 R10, R0, R54, RZ ;  /* 0x00000036000a7227 */ /* 0x000fe200078e00ff */
[----:B------:R-:W-:-:S02]  /*0ac0*/  LOP3.LUT R113, R27, 0x40, RZ, 0xfc, !PT ;  /* 0x000000401b717812 */ /* 0x000fc400078efcff */
[----:B------:R-:W-:Y:S01]  /*0ad0*/  IABS R19, R50 ;  /* 0x0000003200137213 */ /* 0x000fe20000000000 */
[----:B------:R-:W-:Y:S01]  /*0ae0*/  IMAD.HI.U32 R5, R5, R9, R4 ;  /* 0x0000000905057227 */ /* 0x000fe200078e0004 */
[----:B------:R-:W-:Y:S02]  /*0af0*/  IABS R56, R59 ;  /* 0x0000003b00387213 */ /* 0x000fe40000000000 */
[----:B------:R-:W-:Y:S01]  /*0b00*/  LOP3.LUT R112, R27, 0x48, RZ, 0xfc, !PT ;  /* 0x000000481b707812 */ /* 0x000fe200078efcff */
[----:B------:R-:W-:Y:S01]  /*0b10*/  IMAD R4, R23, R6, R8 ;  /* 0x0000000617047224 */ /* 0x000fe200078e0208 */
[----:B------:R-:W-:Y:S01]  /*0b20*/  IABS R22, R113 ;  /* 0x0000007100167213 */ /* 0x000fe20000000000 */
[----:B------:R-:W-:Y:S01]  /*0b30*/  VIADD R61, R25, 0x38 ;  /* 0x00000038193d7836 */ /* 0x000fe20000000000 */
[----:B------:R-:W-:Y:S01]  /*0b40*/  IABS R21, R112 ;  /* 0x0000007000157213 */ /* 0x000fe20000000000 */
[----:B------:R-:W-:Y:S01]  /*0b50*/  IMAD.HI.U32 R6, R0, R62, RZ ;  /* 0x0000003e00067227 */ /* 0x000fe200078e00ff */
[----:B------:R-:W-:-:S02]  /*0b60*/  LOP3.LUT R51, R27, 0x50, RZ, 0xfc, !PT ;  /* 0x000000501b337812 */ /* 0x000fc400078efcff */
[----:B------:R-:W-:Y:S01]  /*0b70*/  IABS R52, R61 ;  /* 0x0000003d00347213 */ /* 0x000fe20000000000 */
[----:B------:R-:W-:Y:S01]  /*0b80*/  IMAD.MOV R10, RZ, RZ, -R10 ;  /* 0x000000ffff0a7224 */ /* 0x000fe200078e0a0a */
[----:B------:R-:W-:Y:S01]  /*0b90*/  IABS R20, R51 ;  /* 0x0000003300147213 */ /* 0x000fe20000000000 */
[----:B------:R-:W-:Y:S01]  /*0ba0*/  IMAD.MOV R6, RZ, RZ, -R6 ;  /* 0x000000ffff067224 */ /* 0x000fe200078e0a06 */
[----:B------:R-:W-:Y:S01]  /*0bb0*/  LOP3.LUT R48, R27, 0x68, RZ, 0xfc, !PT ;  /* 0x000000681b307812 */ /* 0x000fe200078efcff */
[----:B------:R-:W-:Y:S01]  /*0bc0*/  IMAD R54, R23, R10, R54 ;  /* 0x0000000a17367224 */ /* 0x000fe200078e0236 */
[----:B------:R-:W-:Y:S01]  /*0bd0*/  LOP3.LUT R47, R27, 0x70, RZ, 0xfc, !PT ;  /* 0x000000701b2f7812 */ /* 0x000fe200078efcff */
[----:B------:R-:W-:Y:S01]  /*0be0*/  IMAD.HI.U32 R10, R0, R19, RZ ;  /* 0x00000013000a7227 */ /* 0x000fe200078e00ff */
[----:B------:R-:W-:Y:S02]  /*0bf0*/  IABS R17, R48 ;  /* 0x0000003000117213 */ /* 0x000fe40000000000 */
[----:B------:R-:W-:Y:S01]  /*0c00*/  IABS R16, R47 ;  /* 0x0000002f00107213 */ /* 0x000fe20000000000 */
[----:B------:R-:W-:Y:S01]  /*0c10*/  IMAD R62, R23, R6, R62 ;  /* 0x00000006173e7224 */ /* 0x000fe200078e023e */
[C---:B------:R-:W-:Y:S01]  /*0c20*/  LOP3.LUT R45, R27.reuse, 0x80, RZ, 0xfc, !PT ;  /* 0x000000801b2d7812 */ /* 0x040fe200078efcff */
[----:B------:R-:W-:Y:S01]  /*0c30*/  IMAD R2, R2, 0x40, R7 ;  /* 0x0000004002027824 */ /* 0x000fe200078e0207 */
[----:B------:R-:W-:Y:S01]  /*0c40*/  LOP3.LUT R43, R27, 0x88, RZ, 0xfc, !PT ;  /* 0x000000881b2b7812 */ /* 0x000fe200078efcff */
[----:B------:R-:W-:Y:S01]  /*0c50*/  IMAD.HI.U32 R6, R0, R52, RZ ;  /* 0x0000003400067227 */ /* 0x000fe200078e00ff */
[----:B------:R-:W-:-:S02]  /*0c60*/  ISETP.GT.U32.AND P4, PT, R23, R62, PT ;  /* 0x0000003e1700720c */ /* 0x000fc40003f84070 */
[----:B------:R-:W-:Y:S01]  /*0c70*/  ISETP.GE.AND P5, PT, R2, RZ, PT ;  /* 0x000000ff0200720c */ /* 0x000fe20003fa6270 */
[----:B------:R-:W-:Y:S01]  /*0c80*/  IMAD.MOV R10, RZ, RZ, -R10 ;  /* 0x000000ffff0a7224 */ /* 0x000fe200078e0a0a */
[----:B------:R-:W-:Y:S01]  /*0c90*/  ISETP.GE.AND P3, PT, R13, RZ, PT ;  /* 0x000000ff0d00720c */ /* 0x000fe20003f66270 */
[----:B------:R-:W-:Y:S01]  /*0ca0*/  IMAD.MOV R6, RZ, RZ, -R6 ;  /* 0x000000ffff067224 */ /* 0x000fe200078e0a06 */
[----:B------:R-:W-:Y:S01]  /*0cb0*/  IABS R13, R43 ;  /* 0x0000002b000d7213 */ /* 0x000fe20000000000 */
[C---:B------:R-:W-:Y:S01]  /*0cc0*/  IMAD R19, R23.reuse, R10, R19 ;  /* 0x0000000a17137224 */ /* 0x040fe200078e0213 */
[----:B------:R-:W-:Y:S01]  /*0cd0*/  IABS R10, R2 ;  /* 0x00000002000a7213 */ /* 0x000fe20000000000 */
[----:B------:R-:W-:Y:S01]  /*0ce0*/  IMAD R52, R23, R6, R52 ;  /* 0x0000000617347224 */ /* 0x000fe200078e0234 */
[C---:B------:R-:W-:Y:S01]  /*0cf0*/  LOP3.LUT R41, R27.reuse, 0x90, RZ, 0xfc, !PT ;  /* 0x000000901b297812 */ /* 0x040fe200078efcff */
[----:B------:R-:W-:Y:S01]  /*0d00*/  IMAD.HI.U32 R6, R0, R18, RZ ;  /* 0x0000001200067227 */ /* 0x000fe200078e00ff */
[----:B------:R-:W-:-:S02]  /*0d10*/  LOP3.LUT R37, R27, 0xa0, RZ, 0xfc, !PT ;  /* 0x000000a01b257812 */ /* 0x000fc400078efcff */
[----:B------:R-:W-:Y:S01]  /*0d20*/  LOP3.LUT R35, R27, 0xa8, RZ, 0xfc, !PT ;  /* 0x000000a81b237812 */ /* 0x000fe200078efcff */
[----:B------:R-:W-:Y:S01]  /*0d30*/  IMAD.HI.U32 R5, R5, R10, RZ ;  /* 0x0000000a05057227 */ /* 0x000fe200078e00ff */
[----:B------:R-:W-:Y:S02]  /*0d40*/  IABS R24, R37 ;  /* 0x0000002500187213 */ /* 0x000fe40000000000 */
[C---:B------:R-:W-:Y:S01]  /*0d50*/  LOP3.LUT R33, R27.reuse, 0xb0, RZ, 0xfc, !PT ;  /* 0x000000b01b217812 */ /* 0x040fe200078efcff */
[----:B------:R-:W-:Y:S01]  /*0d60*/  IMAD.MOV R6, RZ, RZ, -R6 ;  /* 0x000000ffff067224 */ /* 0x000fe200078e0a06 */
[----:B------:R-:W-:Y:S01]  /*0d70*/  LOP3.LUT R114, R27, 0xc0, RZ, 0xfc, !PT ;  /* 0x000000c01b727812 */ /* 0x000fe200078efcff */
[----:B------:R-:W-:Y:S01]  /*0d80*/  IMAD.MOV R5, RZ, RZ, -R5 ;  /* 0x000000ffff057224 */ /* 0x000fe200078e0a05 */
[----:B------:R-:W-:Y:S01]  /*0d90*/  IABS R44, R33 ;  /* 0x00000021002c7213 */ /* 0x000fe20000000000 */
[----:B------:R-:W-:Y:S01]  /*0da0*/  IMAD R18, R23, R6, R18 ;  /* 0x0000000617127224 */ /* 0x000fe200078e0212 */
[----:B------:R-:W-:Y:S01]  /*0db0*/  IABS R42, R114 ;  /* 0x00000072002a7213 */ /* 0x000fe20000000000 */
[----:B------:R-:W-:Y:S01]  /*0dc0*/  IMAD R6, R3, R5, R10 ;  /* 0x0000000503067224 */ /* 0x000fe200078e020a */
[----:B------:R-:W-:Y:S01]  /*0dd0*/  LOP3.LUT R119, R27, 0xc8, RZ, 0xfc, !PT ;  /* 0x000000c81b777812 */ /* 0x000fe200078efcff */
[----:B------:R-:W-:Y:S01]  /*0de0*/  VIADD R64, R25, 0x18 ;  /* 0x0000001819407836 */ /* 0x000fe20000000000 */
[----:B------:R-:W-:Y:S01]  /*0df0*/  LOP3.LUT R115, R27, 0xd0, RZ, 0xfc, !PT ;  /* 0x000000d01b737812 */ /* 0x000fe200078efcff */
[----:B------:R-:W-:Y:S01]  /*0e00*/  IMAD.HI.U32 R8, R0, R58, RZ ;  /* 0x0000003a00087227 */ /* 0x000fe200078e00ff */
[----:B------:R-:W-:-:S02]  /*0e10*/  ISETP.GT.U32.AND P0, PT, R3, R6, PT ;  /* 0x000000060300720c */ /* 0x000fc40003f04070 */
[----:B------:R-:W-:Y:S01]  /*0e20*/  IABS R60, R64 ;  /* 0x00000040003c7213 */ /* 0x000fe20000000000 */
[----:B------:R-:W-:Y:S01]  /*0e30*/  IMAD.MOV R8, RZ, RZ, -R8 ;  /* 0x000000ffff087224 */ /* 0x000fe200078e0a08 */
[C---:B------:R-:W-:Y:S01]  /*0e40*/  LOP3.LUT R118, R27.reuse, 0xe0, RZ, 0xfc, !PT ;  /* 0x000000e01b767812 */ /* 0x040fe200078efcff */
[C---:B------:R-:W-:Y:S01]  /*0e50*/  IMAD.HI.U32 R9, R0.reuse, R56, RZ ;  /* 0x0000003800097227 */ /* 0x040fe200078e00ff */
[----:B------:R-:W-:Y:S02]  /*0e60*/  IABS R40, R115 ;  /* 0x0000007300287213 */ /* 0x000fe40000000000 */
[----:B------:R-:W-:Y:S01]  /*0e70*/  IABS R30, R118 ;  /* 0x00000076001e7213 */ /* 0x000fe20000000000 */
[----:B------:R-:W-:Y:S01]  /*0e80*/  IMAD.HI.U32 R7, R0, R60, RZ ;  /* 0x0000003c00077227 */ /* 0x000fe200078e00ff */
[----:B------:R-:W-:Y:S02]  /*0e90*/  LOP3.LUT R116, R27, 0xe8, RZ, 0xfc, !PT ;  /* 0x000000e81b747812 */ /* 0x000fe400078efcff */
[----:B------:R-:W-:Y:S01]  /*0ea0*/  IABS R53, R27 ;  /* 0x0000001b00357213 */ /* 0x000fe20000000000 */
[----:B------:R-:W-:Y:S01]  /*0eb0*/  @!P0 IMAD.IADD R6, R6, 0x1, -R3 ;  /* 0x0000000106068824 */ /* 0x000fe200078e0a03 */
[----:B------:R-:W-:Y:S01]  /*0ec0*/  ISETP.NE.AND P0, PT, R28, RZ, PT ;  /* 0x000000ff1c00720c */ /* 0x000fe20003f05270 */
[----:B------:R-:W-:Y:S01]  /*0ed0*/  IMAD.MOV R7, RZ, RZ, -R7 ;  /* 0x000000ffff077224 */ /* 0x000fe200078e0a07 */
[----:B------:R-:W-:Y:S01]  /*0ee0*/  IABS R38, R116 ;  /* 0x0000007400267213 */ /* 0x000fe20000000000 */
[----:B------:R-:W-:Y:S01]  /*0ef0*/  IMAD R58, R23, R8, R58 ;  /* 0x00000008173a7224 */ /* 0x000fe200078e023a */
[----:B------:R-:W-:Y:S01]  /*0f00*/  ISETP.GT.U32.AND P2, PT, R3, R6, PT ;  /* 0x000000060300720c */ /* 0x000fe20003f44070 */
[----:B------:R-:W-:-:S02]  /*0f10*/  IMAD R60, R23, R7, R60 ;  /* 0x00000007173c7224 */ /* 0x000fc400078e023c */
[----:B------:R-:W-:Y:S02]  /*0f20*/  @!P4 IMAD.IADD R62, R62, 0x1, -R23 ;  /* 0x000000013e3ec824 */ /* 0x000fe400078e0a17 */
[----:B------:R-:W-:Y:S02]  /*0f30*/  IMAD.MOV R9, RZ, RZ, -R9 ;  /* 0x000000ffff097224 */ /* 0x000fe400078e0a09 */
[----:B------:R-:W-:Y:S01]  /*0f40*/  IMAD.HI.U32 R7, R0, R22, RZ ;  /* 0x0000001600077227 */ /* 0x000fe200078e00ff */
[----:B------:R-:W-:-:S03]  /*0f50*/  ISETP.GT.U32.AND P6, PT, R23, R62, PT ;  /* 0x0000003e1700720c */ /* 0x000fc60003fc4070 */
[C---:B------:R-:W-:Y:S02]  /*0f60*/  IMAD R56, R23.reuse, R9, R56 ;  /* 0x0000000917387224 */ /* 0x040fe400078e0238 */
[----:B------:R-:W-:Y:S01]  /*0f70*/  @!P2 IMAD.IADD R6, R6, 0x1, -R3 ;  /* 0x000000010606a824 */ /* 0x000fe200078e0a03 */
[----:B------:R-:W-:Y:S01]  /*0f80*/  ISETP.GT.U32.AND P2, PT, R23, R4, PT ;  /* 0x000000041700720c */ /* 0x000fe20003f44070 */
[----:B------:R-:W-:-:S04]  /*0f90*/  IMAD.HI.U32 R8, R0, R21, RZ ;  /* 0x0000001500087227 */ /* 0x000fc800078e00ff */
[----:B------:R-:W-:Y:S02]  /*0fa0*/  IMAD.MOV.U32 R82, RZ, RZ, R6 ;  /* 0x000000ffff527224 */ /* 0x000fe400078e0006 */
[----:B------:R-:W-:Y:S02]  /*0fb0*/  IMAD.MOV R7, RZ, RZ, -R7 ;  /* 0x000000ffff077224 */ /* 0x000fe400078e0a07 */
[----:B------:R-:W-:Y:S01]  /*0fc0*/  @!P5 IMAD.MOV R82, RZ, RZ, -R82 ;  /* 0x000000ffff52d224 */ /* 0x000fe200078e0a52 */
[C---:B------:R-:W-:Y:S01]  /*0fd0*/  ISETP.GT.U32.AND P5, PT, R23.reuse, R60, PT ;  /* 0x0000003c1700720c */ /* 0x040fe20003fa4070 */
[--C-:B------:R-:W-:Y:S01]  /*0fe0*/  @!P6 IMAD.IADD R62, R62, 0x1, -R23.reuse ;  /* 0x000000013e3ee824 */ /* 0x100fe200078e0a17 */
[----:B------:R-:W-:Y:S01]  /*0ff0*/  @!P0 LOP3.LUT R82, RZ, R28, RZ, 0x33, !PT ;  /* 0x0000001cff528212 */ /* 0x000fe200078e33ff */
[----:B------:R-:W-:Y:S01]  /*1000*/  @!P2 IMAD.IADD R4, R4, 0x1, -R23 ;  /* 0x000000010404a824 */ /* 0x000fe200078e0a17 */
[C---:B------:R-:W-:Y:S01]  /*1010*/  ISETP.GT.U32.AND P2, PT, R23.reuse, R58, PT ;  /* 0x0000003a1700720c */ /* 0x040fe20003f44070 */
[----:B------:R-:W-:Y:S01]  /*1020*/  IMAD.MOV R8, RZ, RZ, -R8 ;  /* 0x000000ffff087224 */ /* 0x000fe200078e0a08 */
[C---:B------:R-:W-:Y:S01]  /*1030*/  ISETP.GT.U32.AND P0, PT, R23.reuse, R56, PT ;  /* 0x000000381700720c */ /* 0x040fe20003f04070 */
[C---:B------:R-:W-:Y:S01]  /*1040*/  IMAD R22, R23.reuse, R7, R22 ;  /* 0x0000000717167224 */ /* 0x040fe200078e0216 */
[C---:B------:R-:W-:Y:S01]  /*1050*/  ISETP.GT.U32.AND P4, PT, R23.reuse, R4, PT ;  /* 0x000000041700720c */ /* 0x040fe20003f84070 */
[----:B------:R-:W-:Y:S01]  /*1060*/  IMAD.HI.U32 R9, R0, R20, RZ ;  /* 0x0000001400097227 */ /* 0x000fe200078e00ff */
[----:B------:R-:W-:-:S02]  /*1070*/  ISETP.GT.U32.AND P6, PT, R23, R52, PT ;  /* 0x000000341700720c */ /* 0x000fc40003fc4070 */
[----:B------:R-:W-:Y:S01]  /*1080*/  IABS R28, R119 ;  /* 0x00000077001c7213 */ /* 0x000fe20000000000 */
[----:B------:R-:W-:Y:S02]  /*1090*/  @!P5 IMAD.IADD R60, R60, 0x1, -R23 ;  /* 0x000000013c3cd824 */ /* 0x000fe400078e0a17 */
[C---:B------:R-:W-:Y:S02]  /*10a0*/  IMAD R21, R23.reuse, R8, R21 ;  /* 0x0000000817157224 */ /* 0x040fe400078e0215 */
[--C-:B------:R-:W-:Y:S01]  /*10b0*/  @!P2 IMAD.IADD R58, R58, 0x1, -R23.reuse ;  /* 0x000000013a3aa824 */ /* 0x100fe200078e0a17 */
[C---:B------:R-:W-:Y:S01]  /*10c0*/  ISETP.GT.U32.AND P5, PT, R23.reuse, R60, PT ;  /* 0x0000003c1700720c */ /* 0x040fe20003fa4070 */
[--C-:B------:R-:W-:Y:S01]  /*10d0*/  @!P0 IMAD.IADD R56, R56, 0x1, -R23.reuse ;  /* 0x0000000138388824 */ /* 0x100fe200078e0a17 */
[C---:B------:R-:W-:Y:S01]  /*10e0*/  ISETP.GT.U32.AND P2, PT, R23.reuse, R54, PT ;  /* 0x000000361700720c */ /* 0x040fe20003f44070 */
[----:B------:R-:W-:Y:S01]  /*10f0*/  @!P4 IMAD.IADD R4, R4, 0x1, -R23 ;  /* 0x000000010404c824 */ /* 0x000fe200078e0a17 */
[C---:B------:R-:W-:Y:S01]  /*1100*/  ISETP.GT.U32.AND P4, PT, R23.reuse, R58, PT ;  /* 0x0000003a1700720c */ /* 0x040fe20003f84070 */
[----:B------:R-:W-:Y:S01]  /*1110*/  IMAD.MOV R9, RZ, RZ, -R9 ;  /* 0x000000ffff097224 */ /* 0x000fe200078e0a09 */
[----:B------:R-:W-:Y:S01]  /*1120*/  ISETP.GT.U32.AND P0, PT, R23, R22, PT ;  /* 0x000000161700720c */ /* 0x000fe20003f04070 */
[----:B------:R-:W-:-:S02]  /*1130*/  @!P6 IMAD.IADD R52, R52, 0x1, -R23 ;  /* 0x000000013434e824 */ /* 0x000fc400078e0a17 */
[----:B------:R-:W-:Y:S02]  /*1140*/  IMAD R20, R23, R9, R20 ;  /* 0x0000000917147224 */ /* 0x000fe400078e0214 */
[----:B------:R-:W-:Y:S02]  /*1150*/  VIADD R46, R25, 0x78 ;  /* 0x00000078192e7836 */ /* 0x000fe40000000000 */
[--C-:B------:R-:W-:Y:S01]  /*1160*/  @!P5 IMAD.IADD R60, R60, 0x1, -R23.reuse ;  /* 0x000000013c3cd824 */ /* 0x100fe200078e0a17 */
[C---:B------:R-:W-:Y:S01]  /*1170*/  ISETP.GT.U32.AND P5, PT, R23.reuse, R56, PT ;  /* 0x000000381700720c */ /* 0x040fe20003fa4070 */
[--C-:B------:R-:W-:Y:S01]  /*1180*/  @!P2 IMAD.IADD R54, R54, 0x1, -R23.reuse ;  /* 0x000000013636a824 */ /* 0x100fe200078e0a17 */
[C---:B------:R-:W-:Y:S01]  /*1190*/  ISETP.GT.U32.AND P2, PT, R23.reuse, R20, PT ;  /* 0x000000141700720c */ /* 0x040fe20003f44070 */
[--C-:B------:R-:W-:Y:S01]  /*11a0*/  @!P4 IMAD.IADD R58, R58, 0x1, -R23.reuse ;  /* 0x000000013a3ac824 */ /* 0x100fe200078e0a17 */
[C---:B------:R-:W-:Y:S01]  /*11b0*/  ISETP.GT.U32.AND P4, PT, R23.reuse, R21, PT ;  /* 0x000000151700720c */ /* 0x040fe20003f84070 */
[----:B------:R-:W-:Y:S01]  /*11c0*/  @!P0 IMAD.IADD R22, R22, 0x1, -R23 ;  /* 0x0000000116168824 */ /* 0x000fe200078e0a17 */
[----:B------:R-:W-:Y:S01]  /*11d0*/  ISETP.GT.U32.AND P6, PT, R23, R54, PT ;  /* 0x000000361700720c */ /* 0x000fe20003fc4070 */
[----:B------:R-:W-:Y:S01]  /*11e0*/  IMAD.HI.U32 R7, R0, R17, RZ ;  /* 0x0000001100077227 */ /* 0x000fe200078e00ff */
[----:B------:R-:W-:-:S02]  /*11f0*/  IABS R15, R46 ;  /* 0x0000002e000f7213 */ /* 0x000fc40000000000 */
[----:B------:R-:W-:Y:S01]  /*1200*/  ISETP.GT.U32.AND P0, PT, R23, R52, PT ;  /* 0x000000341700720c */ /* 0x000fe20003f04070 */
[----:B------:R-:W-:-:S04]  /*1210*/  IMAD.HI.U32 R8, R0, R16, RZ ;  /* 0x0000001000087227 */ /* 0x000fc800078e00ff */
[--C-:B------:R-:W-:Y:S01]  /*1220*/  @!P5 IMAD.IADD R56, R56, 0x1, -R23.reuse ;  /* 0x000000013838d824 */ /* 0x100fe200078e0a17 */
[----:B------:R-:W-:Y:S01]  /*1230*/  ISETP.GT.U32.AND P5, PT, R23, R22, PT ;  /* 0x000000161700720c */ /* 0x000fe20003fa4070 */
[----:B------:R-:W-:Y:S01]  /*1240*/  @!P4 IMAD.IADD R21, R21, 0x1, -R23 ;  /* 0x000000011515c824 */ /* 0x000fe200078e0a17 */
[----:B------:R-:W-:Y:S01]  /*1250*/  ISETP.GT.U32.AND P4, PT, R23, R19, PT ;  /* 0x000000131700720c */ /* 0x000fe20003f84070 */
[----:B------:R-:W-:-:S04]  /*1260*/  IMAD.HI.U32 R9, R0, R15, RZ ;  /* 0x0000000f00097227 */ /* 0x000fc800078e00ff */
[----:B------:R-:W-:Y:S01]  /*1270*/  @!P6 IMAD.IADD R54, R54, 0x1, -R23 ;  /* 0x000000013636e824 */ /* 0x000fe200078e0a17 */
[C---:B------:R-:W-:Y:S01]  /*1280*/  ISETP.GT.U32.AND P6, PT, R23.reuse, R21, PT ;  /* 0x000000151700720c */ /* 0x040fe20003fc4070 */
[----:B------:R-:W-:Y:S02]  /*1290*/  IMAD.MOV R14, RZ, RZ, -R9 ;  /* 0x000000ffff0e7224 */ /* 0x000fe400078e0a09 */
[----:B------:R-:W-:Y:S02]  /*12a0*/  @!P2 IMAD.IADD R20, R20, 0x1, -R23 ;  /* 0x000000011414a824 */ /* 0x000fe400078e0a17 */
[----:B------:R-:W-:Y:S02]  /*12b0*/  IMAD.MOV R12, RZ, RZ, -R7 ;  /* 0x000000ffff0c7224 */ /* 0x000fe400078e0a07 */
[----:B------:R-:W-:Y:S01]  /*12c0*/  IMAD.MOV R8, RZ, RZ, -R8 ;  /* 0x000000ffff087224 */ /* 0x000fe200078e0a08 */
[C---:B------:R-:W-:Y:S01]  /*12d0*/  ISETP.GT.U32.AND P2, PT, R23.reuse, R20, PT ;  /* 0x000000141700720c */ /* 0x040fe20003f44070 */
[C---:B------:R-:W-:Y:S01]  /*12e0*/  IMAD R15, R23.reuse, R14, R15 ;  /* 0x0000000e170f7224 */ /* 0x040fe200078e020f */
[----:B------:R-:W-:Y:S01]  /*12f0*/  IABS R14, R45 ;  /* 0x0000002d000e7213 */ /* 0x000fe20000000000 */
[C---:B------:R-:W-:Y:S01]  /*1300*/  IMAD R17, R23.reuse, R12, R17 ;  /* 0x0000000c17117224 */ /* 0x040fe200078e0211 */
[----:B------:R-:W-:Y:S01]  /*1310*/  IABS R12, R41 ;  /* 0x00000029000c7213 */ /* 0x000fe20000000000 */
[----:B------:R-:W-:-:S02]  /*1320*/  IMAD R16, R23, R8, R16 ;  /* 0x0000000817107224 */ /* 0x000fc400078e0210 */
[--C-:B------:R-:W-:Y:S01]  /*1330*/  @!P0 IMAD.IADD R52, R52, 0x1, -R23.reuse ;  /* 0x0000000134348824 */ /* 0x100fe200078e0a17 */
[C---:B------:R-:W-:Y:S01]  /*1340*/  ISETP.GT.U32.AND P0, PT, R23.reuse, R18, PT ;  /* 0x000000121700720c */ /* 0x040fe20003f04070 */
[--C-:B------:R-:W-:Y:S01]  /*1350*/  @!P5 IMAD.IADD R22, R22, 0x1, -R23.reuse ;  /* 0x000000011616d824 */ /* 0x100fe200078e0a17 */
[----:B------:R-:W-:Y:S01]  /*1360*/  ISETP.GT.U32.AND P5, PT, R23, R17, PT ;  /* 0x000000111700720c */ /* 0x000fe20003fa4070 */
[----:B------:R-:W-:Y:S01]  /*1370*/  @!P4 IMAD.IADD R19, R19, 0x1, -R23 ;  /* 0x000000011313c824 */ /* 0x000fe200078e0a17 */
[----:B------:R-:W-:Y:S01]  /*1380*/  ISETP.GT.U32.AND P4, PT, R23, R16, PT ;  /* 0x000000101700720c */ /* 0x000fe20003f84070 */
[----:B------:R-:W-:-:S04]  /*1390*/  IMAD.HI.U32 R5, R0, R14, RZ ;  /* 0x0000000e00057227 */ /* 0x000fc800078e00ff */
[----:B------:R-:W-:-:S04]  /*13a0*/  IMAD.HI.U32 R7, R0, R13, RZ ;  /* 0x0000000d00077227 */ /* 0x000fc800078e00ff */
[----:B------:R-:W-:Y:S01]  /*13b0*/  @!P6 IMAD.IADD R21, R21, 0x1, -R23 ;  /* 0x000000011515e824 */ /* 0x000fe200078e0a17 */
[C---:B------:R-:W-:Y:S01]  /*13c0*/  ISETP.GT.U32.AND P6, PT, R23.reuse, R19, PT ;  /* 0x000000131700720c */ /* 0x040fe20003fc4070 */
[----:B------:R-:W-:Y:S02]  /*13d0*/  IMAD.MOV R9, RZ, RZ, -R5 ;  /* 0x000000ffff097224 */ /* 0x000fe400078e0a05 */
[----:B------:R-:W-:Y:S02]  /*13e0*/  IMAD.MOV R10, RZ, RZ, -R7 ;  /* 0x000000ffff0a7224 */ /* 0x000fe400078e0a07 */
[C---:B------:R-:W-:Y:S02]  /*13f0*/  IMAD R14, R23.reuse, R9, R14 ;  /* 0x00000009170e7224 */ /* 0x040fe400078e020e */
[----:B------:R-:W-:Y:S01]  /*1400*/  @!P2 IMAD.IADD R20, R20, 0x1, -R23 ;  /* 0x000000011414a824 */ /* 0x000fe200078e0a17 */
[C---:B------:R-:W-:Y:S01]  /*1410*/  ISETP.GT.U32.AND P2, PT, R23.reuse, R15, PT ;  /* 0x0000000f1700720c */ /* 0x040fe20003f44070 */
[----:B------:R-:W-:-:S02]  /*1420*/  IMAD R13, R23, R10, R13 ;  /* 0x0000000a170d7224 */ /* 0x000fc400078e020d */
[--C-:B------:R-:W-:Y:S01]  /*1430*/  @!P0 IMAD.IADD R18, R18, 0x1, -R23.reuse ;  /* 0x0000000112128824 */ /* 0x100fe200078e0a17 */
[----:B------:R-:W-:Y:S01]  /*1440*/  ISETP.GT.U32.AND P0, PT, R23, R14, PT ;  /* 0x0000000e1700720c */ /* 0x000fe20003f04070 */
[--C-:B------:R-:W-:Y:S02]  /*1450*/  @!P5 IMAD.IADD R17, R17, 0x1, -R23.reuse ;  /* 0x000000011111d824 */ /* 0x100fe400078e0a17 */
[----:B------:R-:W-:Y:S01]  /*1460*/  @!P4 IMAD.IADD R16, R16, 0x1, -R23 ;  /* 0x000000011010c824 */ /* 0x000fe200078e0a17 */
[----:B------:R-:W-:Y:S01]  /*1470*/  ISETP.GT.U32.AND P4, PT, R23, R13, PT ;  /* 0x0000000d1700720c */ /* 0x000fe20003f84070 */
[----:B------:R-:W-:Y:S01]  /*1480*/  VIADD R39, R25, 0x98 ;  /* 0x0000009819277836 */ /* 0x000fe20000000000 */
[----:B------:R-:W-:Y:S01]  /*1490*/  ISETP.GT.U32.AND P5, PT, R23, R18, PT ;  /* 0x000000121700720c */ /* 0x000fe20003fa4070 */
[----:B------:R-:W-:-:S03]  /*14a0*/  IMAD.HI.U32 R5, R0, R12, RZ ;  /* 0x0000000c00057227 */ /* 0x000fc600078e00ff */
[----:B------:R-:W-:Y:S01]  /*14b0*/  IABS R11, R39 ;  /* 0x00000027000b7213 */ /* 0x000fe20000000000 */
[----:B------:R-:W-:Y:S01]  /*14c0*/  @!P6 IMAD.IADD R19, R19, 0x1, -R23 ;  /* 0x000000011313e824 */ /* 0x000fe200078e0a17 */
[----:B------:R-:W-:Y:S01]  /*14d0*/  ISETP.GT.U32.AND P6, PT, R23, R17, PT ;  /* 0x000000111700720c */ /* 0x000fe20003fc4070 */
[----:B------:R-:W-:Y:S02]  /*14e0*/  IMAD.MOV R5, RZ, RZ, -R5 ;  /* 0x000000ffff057224 */ /* 0x000fe400078e0a05 */
[----:B------:R-:W-:Y:S01]  /*14f0*/  @!P2 IMAD.IADD R15, R15, 0x1, -R23 ;  /* 0x000000010f0fa824 */ /* 0x000fe200078e0a17 */
[----:B------:R-:W-:Y:S01]  /*1500*/  ISETP.GT.U32.AND P2, PT, R23, R16, PT ;  /* 0x000000101700720c */ /* 0x000fe20003f44070 */
[----:B------:R-:W-:-:S04]  /*1510*/  IMAD.HI.U32 R7, R0, R24, RZ ;  /* 0x0000001800077227 */ /* 0x000fc800078e00ff */
[----:B------:R-:W-:Y:S02]  /*1520*/  IMAD R12, R23, R5, R12 ;  /* 0x00000005170c7224 */ /* 0x000fe400078e020c */
[----:B------:R-:W-:-:S04]  /*1530*/  IMAD.HI.U32 R8, R0, R11, RZ ;  /* 0x0000000b00087227 */ /* 0x000fc800078e00ff */
[----:B------:R-:W-:Y:S01]  /*1540*/  @!P0 IMAD.IADD R14, R14, 0x1, -R23 ;  /* 0x000000010e0e8824 */ /* 0x000fe200078e0a17 */
[----:B------:R-:W-:Y:S01]  /*1550*/  ISETP.GT.U32.AND P0, PT, R23, R15, PT ;  /* 0x0000000f1700720c */ /* 0x000fe20003f04070 */
[----:B------:R-:W-:Y:S02]  /*1560*/  IMAD.MOV R7, RZ, RZ, -R7 ;  /* 0x000000ffff077224 */ /* 0x000fe400078e0a07 */
[--C-:B------:R-:W-:Y:S01]  /*1570*/  @!P4 IMAD.IADD R13, R13, 0x1, -R23.reuse ;  /* 0x000000010d0dc824 */ /* 0x100fe200078e0a17 */
[C---:B------:R-:W-:Y:S01]  /*1580*/  ISETP.GT.U32.AND P4, PT, R23.reuse, R12, PT ;  /* 0x0000000c1700720c */ /* 0x040fe20003f84070 */
[----:B------:R-:W-:Y:S02]  /*1590*/  IMAD.MOV R8, RZ, RZ, -R8 ;  /* 0x000000ffff087224 */ /* 0x000fe400078e0a08 */
[----:B------:R-:W-:Y:S01]  /*15a0*/  IMAD R10, R23, R7, R24 ;  /* 0x00000007170a7224 */ /* 0x000fe200078e0218 */
[----:B------:R-:W-:Y:S01]  /*15b0*/  IABS R24, R35 ;  /* 0x0000002300187213 */ /* 0x000fe20000000000 */
[----:B------:R-:W-:Y:S01]  /*15c0*/  @!P6 IMAD.IADD R17, R17, 0x1, -R23 ;  /* 0x000000011111e824 */ /* 0x000fe200078e0a17 */
[C---:B------:R-:W-:Y:S01]  /*15d0*/  ISETP.GT.U32.AND P6, PT, R23.reuse, R13, PT ;  /* 0x0000000d1700720c */ /* 0x040fe20003fc4070 */
[----:B------:R-:W-:-:S02]  /*15e0*/  IMAD R11, R23, R8, R11 ;  /* 0x00000008170b7224 */ /* 0x000fc400078e020b */
[----:B------:R-:W-:Y:S02]  /*15f0*/  @!P2 IMAD.IADD R16, R16, 0x1, -R23 ;  /* 0x000000011010a824 */ /* 0x000fe400078e0a17 */
[----:B------:R-:W-:Y:S01]  /*1600*/  IMAD.HI.U32 R3, R0, R24, RZ ;  /* 0x0000001800037227 */ /* 0x000fe200078e00ff */
[----:B------:R-:W-:-:S03]  /*1610*/  ISETP.GT.U32.AND P2, PT, R23, R11, PT ;  /* 0x0000000b1700720c */ /* 0x000fc60003f44070 */
[----:B------:R-:W-:Y:S01]  /*1620*/  @!P0 IMAD.IADD R15, R15, 0x1, -R23 ;  /* 0x000000010f0f8824 */ /* 0x000fe200078e0a17 */
[----:B------:R-:W-:Y:S01]  /*1630*/  ISETP.GT.U32.AND P0, PT, R23, R10, PT ;  /* 0x0000000a1700720c */ /* 0x000fe20003f04070 */
[----:B------:R-:W-:Y:S02]  /*1640*/  IMAD.MOV R5, RZ, RZ, -R3 ;  /* 0x000000ffff057224 */ /* 0x000fe400078e0a03 */
[----:B------:R-:W-:Y:S02]  /*1650*/  @!P4 IMAD.IADD R12, R12, 0x1, -R23 ;  /* 0x000000010c0cc824 */ /* 0x000fe400078e0a17 */
[----:B------:R-:W-:-:S04]  /*1660*/  IMAD.HI.U32 R3, R0, R44, RZ ;  /* 0x0000002c00037227 */ /* 0x000fc800078e00ff */
[----:B------:R-:W-:Y:S01]  /*1670*/  @!P6 IMAD.IADD R13, R13, 0x1, -R23 ;  /* 0x000000010d0de824 */ /* 0x000fe200078e0a17 */
[----:B------:R-:W-:Y:S01]  /*1680*/  ISETP.GT.U32.AND P6, PT, R23, R12, PT ;  /* 0x0000000c1700720c */ /* 0x000fe20003fc4070 */
[----:B------:R-:W-:Y:S02]  /*1690*/  VIADD R31, R25, 0xb8 ;  /* 0x000000b8191f7836 */ /* 0x000fe40000000000 */
[----:B------:R-:W-:Y:S02]  /*16a0*/  IMAD R24, R23, R5, R24 ;  /* 0x0000000517187224 */ /* 0x000fe400078e0218 */
[----:B------:R-:W-:Y:S01]  /*16b0*/  IMAD.MOV R3, RZ, RZ, -R3 ;  /* 0x000000ffff037224 */ /* 0x000fe200078e0a03 */
[----:B------:R-:W-:Y:S01]  /*16c0*/  IABS R26, R31 ;  /* 0x0000001f001a7213 */ /* 0x000fe20000000000 */
[----:B------:R-:W-:Y:S01]  /*16d0*/  @!P2 IMAD.IADD R11, R11, 0x1, -R23 ;  /* 0x000000010b0ba824 */ /* 0x000fe200078e0a17 */
[C---:B------:R-:W-:Y:S01]  /*16e0*/  ISETP.GT.U32.AND P4, PT, R23.reuse, R24, PT ;  /* 0x000000181700720c */ /* 0x040fe20003f84070 */
[----:B------:R-:W-:-:S02]  /*16f0*/  IMAD R44, R23, R3, R44 ;  /* 0x00000003172c7224 */ /* 0x000fc400078e022c */
[----:B------:R-:W-:Y:S01]  /*1700*/  @!P0 IMAD.IADD R10, R10, 0x1, -R23 ;  /* 0x000000010a0a8824 */ /* 0x000fe200078e0a17 */
[C---:B------:R-:W-:Y:S01]  /*1710*/  ISETP.GT.U32.AND P0, PT, R23.reuse, R11, PT ;  /* 0x0000000b1700720c */ /* 0x040fe20003f04070 */
[----:B------:R-:W-:Y:S01]  /*1720*/  IMAD.HI.U32 R5, R0, R26, RZ ;  /* 0x0000001a00057227 */ /* 0x000fe200078e00ff */
[----:B------:R-:W-:-:S03]  /*1730*/  ISETP.GT.U32.AND P2, PT, R23, R44, PT ;  /* 0x0000002c1700720c */ /* 0x000fc60003f44070 */
[----:B------:R-:W-:Y:S01]  /*1740*/  @!P6 IMAD.IADD R12, R12, 0x1, -R23 ;  /* 0x000000010c0ce824 */ /* 0x000fe200078e0a17 */
[----:B------:R-:W-:Y:S01]  /*1750*/  ISETP.GT.U32.AND P6, PT, R23, R10, PT ;  /* 0x0000000a1700720c */ /* 0x000fe20003fc4070 */
[----:B------:R-:W-:Y:S02]  /*1760*/  IMAD.MOV R5, RZ, RZ, -R5 ;  /* 0x000000ffff057224 */ /* 0x000fe400078e0a05 */
[----:B------:R-:W-:-:S04]  /*1770*/  IMAD.HI.U32 R3, R0, R42, RZ ;  /* 0x0000002a00037227 */ /* 0x000fc800078e00ff */
[C---:B------:R-:W-:Y:S02]  /*1780*/  IMAD R26, R23.reuse, R5, R26 ;  /* 0x00000005171a7224 */ /* 0x040fe400078e021a */
[----:B------:R-:W-:Y:S02]  /*1790*/  @!P4 IMAD.IADD R24, R24, 0x1, -R23 ;  /* 0x000000011818c824 */ /* 0x000fe400078e0a17 */
[----:B------:R-:W-:Y:S01]  /*17a0*/  IMAD.MOV R3, RZ, RZ, -R3 ;  /* 0x000000ffff037224 */ /* 0x000fe200078e0a03 */
[----:B------:R-:W-:Y:S01]  /*17b0*/  ISETP.GT.U32.AND P4, PT, R23, R26, PT ;  /* 0x0000001a1700720c */ /* 0x000fe20003f84070 */
[--C-:B------:R-:W-:Y:S02]  /*17c0*/  @!P2 IMAD.IADD R44, R44, 0x1, -R23.reuse ;  /* 0x000000012c2ca824 */ /* 0x100fe400078e0a17 */
[----:B------:R-:W-:Y:S01]  /*17d0*/  @!P0 IMAD.IADD R11, R11, 0x1, -R23 ;  /* 0x000000010b0b8824 */ /* 0x000fe200078e0a17 */
[C---:B------:R-:W-:Y:S01]  /*17e0*/  ISETP.GT.U32.AND P0, PT, R23.reuse, R24, PT ;  /* 0x000000181700720c */ /* 0x040fe20003f04070 */
[C---:B------:R-:W-:Y:S01]  /*17f0*/  IMAD R42, R23.reuse, R3, R42 ;  /* 0x00000003172a7224 */ /* 0x040fe200078e022a */
[----:B------:R-:W-:Y:S01]  /*1800*/  ISETP.GT.U32.AND P2, PT, R23, R44, PT ;  /* 0x0000002c1700720c */ /* 0x000fe20003f44070 */
[----:B------:R-:W-:-:S04]  /*1810*/  IMAD.HI.U32 R5, R0, R28, RZ ;  /* 0x0000001c00057227 */ /* 0x000fc800078e00ff */
[----:B------:R-:W-:Y:S01]  /*1820*/  @!P6 IMAD.IADD R10, R10, 0x1, -R23 ;  /* 0x000000010a0ae824 */ /* 0x000fe200078e0a17 */
[----:B------:R-:W-:Y:S01]  /*1830*/  ISETP.GT.U32.AND P6, PT, R23, R42, PT ;  /* 0x0000002a1700720c */ /* 0x000fe20003fc4070 */
[----:B------:R-:W-:-:S04]  /*1840*/  IMAD.HI.U32 R6, R0, R40, RZ ;  /* 0x0000002800067227 */ /* 0x000fc800078e00ff */
[----:B------:R-:W-:Y:S02]  /*1850*/  IMAD.MOV R5, RZ, RZ, -R5 ;  /* 0x000000ffff057224 */ /* 0x000fe400078e0a05 */
[----:B------:R-:W-:-:S04]  /*1860*/  IMAD.HI.U32 R7, R0, R30, RZ ;  /* 0x0000001e00077227 */ /* 0x000fc800078e00ff */
[----:B------:R-:W-:Y:S02]  /*1870*/  IMAD.MOV R6, RZ, RZ, -R6 ;  /* 0x000000ffff067224 */ /* 0x000fe400078e0a06 */
[C---:B------:R-:W-:Y:S02]  /*1880*/  IMAD R28, R23.reuse, R5, R28 ;  /* 0x00000005171c7224 */ /* 0x040fe400078e021c */
[----:B------:R-:W-:Y:S02]  /*1890*/  IMAD.MOV R7, RZ, RZ, -R7 ;  /* 0x000000ffff077224 */ /* 0x000fe400078e0a07 */
[--C-:B------:R-:W-:Y:S01]  /*18a0*/  @!P5 IMAD.IADD R18, R18, 0x1, -R23.reuse ;  /* 0x000000011212d824 */ /* 0x100fe200078e0a17 */
[C---:B------:R-:W-:Y:S01]  /*18b0*/  ISETP.GT.U32.AND P5, PT, R23.reuse, R14, PT ;  /* 0x0000000e1700720c */ /* 0x040fe20003fa4070 */
[----:B------:R-:W-:Y:S02]  /*18c0*/  IMAD R40, R23, R6, R40 ;  /* 0x0000000617287224 */ /* 0x000fe400078e0228 */
[----:B------:R-:W-:-:S02]  /*18d0*/  @!P4 IMAD.IADD R26, R26, 0x1, -R23 ;  /* 0x000000011a1ac824 */ /* 0x000fc400078e0a17 */
[----:B------:R-:W-:Y:S01]  /*18e0*/  @!P0 IMAD.IADD R24, R24, 0x1, -R23 ;  /* 0x0000000118188824 */ /* 0x000fe200078e0a17 */
[C---:B------:R-:W-:Y:S01]  /*18f0*/  ISETP.GT.U32.AND P0, PT, R23.reuse, R28, PT ;  /* 0x0000001c1700720c */ /* 0x040fe20003f04070 */
[C---:B------:R-:W-:Y:S01]  /*1900*/  IMAD R30, R23.reuse, R7, R30 ;  /* 0x00000007171e7224 */ /* 0x040fe200078e021e */
[----:B------:R-:W-:Y:S01]  /*1910*/  ISETP.GT.U32.AND P4, PT, R23, R26, PT ;  /* 0x0000001a1700720c */ /* 0x000fe20003f84070 */
[----:B------:R-:W-:-:S04]  /*1920*/  IMAD.HI.U32 R5, R0, R38, RZ ;  /* 0x0000002600057227 */ /* 0x000fc800078e00ff */
[--C-:B------:R-:W-:Y:S01]  /*1930*/  @!P2 IMAD.IADD R44, R44, 0x1, -R23.reuse ;  /* 0x000000012c2ca824 */ /* 0x100fe200078e0a17 */
[C---:B------:R-:W-:Y:S01]  /*1940*/  ISETP.GT.U32.AND P2, PT, R23.reuse, R40, PT ;  /* 0x000000281700720c */ /* 0x040fe20003f44070 */
[----:B------:R-:W-:Y:S01]  /*1950*/  @!P6 IMAD.IADD R42, R42, 0x1, -R23 ;  /* 0x000000012a2ae824 */ /* 0x000fe200078e0a17 */
[----:B------:R-:W-:Y:S01]  /*1960*/  ISETP.GT.U32.AND P6, PT, R23, R30, PT ;  /* 0x0000001e1700720c */ /* 0x000fe20003fc4070 */
[----:B------:R-:W-:Y:S02]  /*1970*/  IMAD.MOV R7, RZ, RZ, -R5 ;  /* 0x000000ffff077224 */ /* 0x000fe400078e0a05 */
[----:B------:R-:W-:-:S04]  /*1980*/  IMAD.HI.U32 R3, R0, R53, RZ ;  /* 0x0000003500037227 */ /* 0x000fc800078e00ff */
[----:B------:R-:W-:Y:S02]  /*1990*/  IMAD R38, R23, R7, R38 ;  /* 0x0000000717267224 */ /* 0x000fe400078e0226 */
[----:B------:R-:W-:Y:S01]  /*19a0*/  IMAD.MOV R8, RZ, RZ, -R3 ;  /* 0x000000ffff087224 */ /* 0x000fe200078e0a03 */
[----:B------:R-:W-:Y:S01]  /*19b0*/  SHF.R.U32.HI R3, RZ, 0x6, R69 ;  /* 0x00000006ff037819 */ /* 0x000fe20000011645 */
[--C-:B------:R-:W-:Y:S01]  /*19c0*/  @!P5 IMAD.IADD R14, R14, 0x1, -R23.reuse ;  /* 0x000000010e0ed824 */ /* 0x100fe200078e0a17 */
[----:B------:R-:W-:Y:S01]  /*19d0*/  ISETP.GE.AND P5, PT, R27, RZ, PT ;  /* 0x000000ff1b00720c */ /* 0x000fe20003fa6270 */
[----:B------:R-:W-:Y:S01]  /*19e0*/  VIADD R117, R25, 0xd8 ;  /* 0x000000d819757836 */ /* 0x000fe20000000000 */
[----:B------:R-:W-:Y:S01]  /*19f0*/  LOP3.LUT R27, R27, 0xf0, RZ, 0xfc, !PT ;  /* 0x000000f01b1b7812 */ /* 0x000fe200078efcff */
[----:B------:R-:W-:Y:S01]  /*1a00*/  VIADD R25, R25, 0xf8 ;  /* 0x000000f819197836 */ /* 0x000fe20000000000 */
[----:B------:R-:W-:Y:S01]  /*1a10*/  SGXT.U32 R3, R3, 0x2 ;  /* 0x000000020303781a */ /* 0x000fe20000000000 */
[----:B------:R-:W-:Y:S01]  /*1a20*/  @!P0 IMAD.IADD R28, R28, 0x1, -R23 ;  /* 0x000000011c1c8824 */ /* 0x000fe200078e0a17 */
[C---:B------:R-:W-:Y:S01]  /*1a30*/  ISETP.GT.U32.AND P0, PT, R23.reuse, R38, PT ;  /* 0x000000261700720c */ /* 0x040fe20003f04070 */
[C---:B------:R-:W-:Y:S01]  /*1a40*/  IMAD R53, R23.reuse, R8, R53 ;  /* 0x0000000817357224 */ /* 0x040fe200078e0235 */
[----:B------:R-:W-:Y:S01]  /*1a50*/  IABS R32, R27 ;  /* 0x0000001b00207213 */ /* 0x000fe20000000000 */
[--C-:B------:R-:W-:Y:S01]  /*1a60*/  @!P4 IMAD.IADD R26, R26, 0x1, -R23.reuse ;  /* 0x000000011a1ac824 */ /* 0x100fe200078e0a17 */
[----:B------:R-:W-:Y:S01]  /*1a70*/  IABS R36, R117 ;  /* 0x0000007500247213 */ /* 0x000fe20000000000 */
[--C-:B------:R-:W-:Y:S01]  /*1a80*/  @!P2 IMAD.IADD R40, R40, 0x1, -R23.reuse ;  /* 0x000000012828a824 */ /* 0x100fe200078e0a17 */
[----:B------:R-:W-:Y:S01]  /*1a90*/  IABS R34, R25 ;  /* 0x0000001900227213 */ /* 0x000fe20000000000 */
[----:B------:R-:W-:Y:S01]  /*1aa0*/  @!P6 IMAD.IADD R30, R30, 0x1, -R23 ;  /* 0x000000011e1ee824 */ /* 0x000fe200078e0a17 */
[C---:B------:R-:W-:Y:S01]  /*1ab0*/  ISETP.GT.U32.AND P4, PT, R23.reuse, R42, PT ;  /* 0x0000002a1700720c */ /* 0x040fe20003f84070 */
[----:B------:R-:W-:Y:S01]  /*1ac0*/  IMAD.HI.U32 R6, R0, R32, RZ ;  /* 0x0000002000067227 */ /* 0x000fe200078e00ff */
[----:B------:R-:W-:-:S02]  /*1ad0*/  ISETP.GT.U32.AND P2, PT, R23, R28, PT ;  /* 0x0000001c1700720c */ /* 0x000fc40003f44070 */
[----:B------:R-:W-:Y:S01]  /*1ae0*/  ISETP.GT.U32.AND P6, PT, R23, R53, PT ;  /* 0x000000351700720c */ /* 0x000fe20003fc4070 */
[----:B------:R-:W-:-:S04]  /*1af0*/  IMAD.HI.U32 R5, R0, R36, RZ ;  /* 0x0000002400057227 */ /* 0x000fc800078e00ff */
[----:B------:R-:W-:-:S04]  /*1b00*/  IMAD.HI.U32 R0, R0, R34, RZ ;  /* 0x0000002200007227 */ /* 0x000fc800078e00ff */
[----:B------:R-:W-:Y:S02]  /*1b10*/  IMAD.MOV R0, RZ, RZ, -R0 ;  /* 0x000000ffff007224 */ /* 0x000fe400078e0a00 */
[----:B------:R-:W-:Y:S01]  /*1b20*/  @!P0 IMAD.IADD R38, R38, 0x1, -R23 ;  /* 0x0000000126268824 */ /* 0x000fe200078e0a17 */
[C---:B------:R-:W-:Y:S01]  /*1b30*/  ISETP.GT.U32.AND P0, PT, R23.reuse, R40, PT ;  /* 0x000000281700720c */ /* 0x040fe20003f04070 */
[----:B------:R-:W-:Y:S02]  /*1b40*/  IMAD.MOV R6, RZ, RZ, -R6 ;  /* 0x000000ffff067224 */ /* 0x000fe400078e0a06 */
[----:B------:R-:W-:Y:S02]  /*1b50*/  IMAD.MOV R5, RZ, RZ, -R5 ;  /* 0x000000ffff057224 */ /* 0x000fe400078e0a05 */
[----:B------:R-:W-:Y:S01]  /*1b60*/  IMAD R34, R23, R0, R34 ;  /* 0x0000000017227224 */ /* 0x000fe200078e0222 */
[----:B------:R-:W-:Y:S01]  /*1b70*/  LOP3.LUT R0, R69, 0xff, RZ, 0xc0, !PT ;  /* 0x000000ff45007812 */ /* 0x000fe200078ec0ff */
[--C-:B------:R-:W-:Y:S01]  /*1b80*/  @!P4 IMAD.IADD R42, R42, 0x1, -R23.reuse ;  /* 0x000000012a2ac824 */ /* 0x100fe200078e0a17 */
[C---:B------:R-:W-:Y:S01]  /*1b90*/  ISETP.GT.U32.AND P4, PT, R23.reuse, R38, PT ;  /* 0x000000261700720c */ /* 0x040fe20003f84070 */
[----:B------:R-:W-:Y:S01]  /*1ba0*/  @!P2 IMAD.IADD R28, R28, 0x1, -R23 ;  /* 0x000000011c1ca824 */ /* 0x000fe200078e0a17 */
[C---:B------:R-:W-:Y:S01]  /*1bb0*/  ISETP.GT.U32.AND P2, PT, R23.reuse, R30, PT ;  /* 0x0000001e1700720c */ /* 0x040fe20003f44070 */
[----:B------:R-:W-:-:S02]  /*1bc0*/  IMAD R32, R23, R6, R32 ;  /* 0x0000000617207224 */ /* 0x000fc400078e0220 */
[----:B------:R-:W-:Y:S02]  /*1bd0*/  IMAD R36, R23, R5, R36 ;  /* 0x0000000517247224 */ /* 0x000fe400078e0224 */
[----:B------:R-:W-:Y:S02]  /*1be0*/  IMAD R82, R82, R67, RZ ;  /* 0x0000004352527224 */ /* 0x000fe400078e02ff */
[----:B------:R-:W-:Y:S01]  /*1bf0*/  @!P6 IMAD.IADD R53, R53, 0x1, -R23 ;  /* 0x000000013535e824 */ /* 0x000fe200078e0a17 */
[----:B-1--4-:R-:W-:Y:S06]  /*1c00*/  @P1 BRA `(.L_x_5) ;  /* 0x0000000000181947 */ /* 0x012fec0003800000 */
[----:B------:R-:W-:Y:S01]  /*1c10*/  ELECT P6, URZ, PT ;  /* 0x0000000000ff782f */ /* 0x000fe200038c0000 */
[----:B------:R-:W-:Y:S01]  /*1c20*/  IMAD.MOV.U32 R5, RZ, RZ, 0x1 ;  /* 0x00000001ff057424 */ /* 0x000fe200078e00ff */
[----:B------:R-:W-:Y:S01]  /*1c30*/  UMOV UR5, 0x40 ;  /* 0x0000004000057882 */ /* 0x000fe20000000000 */
[----:B------:R-:W-:Y:S01]  /*1c40*/  UVIRTCOUNT.DEALLOC.SMPOOL 0x80 ;  /* 0x000000800000784c */ /* 0x000fe20000000000 */
[----:B------:R-:W-:-:S09]  /*1c50*/  ULEA UR5, UR4, UR5, 0x18 ;  /* 0x0000000504057291 */ /* 0x000fd2000f8ec0ff */
[----:B------:R1:W-:Y:S03]  /*1c60*/  @P6 STS.U8 [UR5], R5 ;  /* 0x00000005ff006988 */ /* 0x0003e60008000005 */
.L_x_5:
[----:B------:R-:W-:Y:S01]  /*1c70*/  USHF.L.U32 UR4, UR7, 0x15, URZ ;  /* 0x0000001507047899 */ /* 0x000fe200080006ff */
[----:B------:R-:W-:Y:S01]  /*1c80*/  @!P2 IMAD.IADD R30, R30, 0x1, -R23 ;  /* 0x000000011e1ea824 */ /* 0x000fe200078e0a17 */
[----:B------:R-:W-:Y:S01]  /*1c90*/  USHF.L.U32 UR5, UR7, 0x5, URZ ;  /* 0x0000000507057899 */ /* 0x000fe200080006ff */
[----:B------:R-:W-:Y:S01]  /*1ca0*/  ISETP.NE.U32.AND P2, PT, R0, RZ, PT ;  /* 0x000000ff0000720c */ /* 0x000fe20003f45070 */
[----:B------:R-:W-:Y:S01]  /*1cb0*/  ULOP3.LUT UR4, UR4, 0x600000, URZ, 0xc0, !UPT ;  /* 0x0060000004047892 */ /* 0x000fe2000f8ec0ff */
[----:B------:R-:W-:Y:S01]  /*1cc0*/  IMAD R71, R3, R80, RZ ;  /* 0x0000005003477224 */ /* 0x000fe200078e02ff */
[----:B------:R-:W-:Y:S01]  /*1cd0*/  ULOP3.LUT UR5, UR5, 0x80, URZ, 0xc0, !UPT ;  /* 0x0000008005057892 */ /* 0x000fe2000f8ec0ff */
[C---:B------:R-:W-:Y:S01]  /*1ce0*/  ISETP.GT.U32.AND P6, PT, R23.reuse, R53, PT ;  /* 0x000000351700720c */ /* 0x040fe20003fc4070 */
[----:B------:R-:W-:Y:S01]  /*1cf0*/  UIADD3 UR15, UPT, UPT, UR13, 0xa000, URZ ;  /* 0x0000a0000d0f7890 */ /* 0x000fe2000fffe0ff */
[----:B------:R-:W-:Y:S01]  /*1d00*/  IMAD R73, R80, 0x4, R71 ;  /* 0x0000000450497824 */ /* 0x000fe200078e0247 */
[----:B------:R-:W-:Y:S01]  /*1d10*/  UIADD3 UR14, UPT, UPT, UR5, UR4, UR12 ;  /* 0x00000004050e7290 */ /* 0x000fe2000fffe00c */
[----:B------:R-:W-:Y:S01]  /*1d20*/  @!P4 IMAD.IADD R38, R38, 0x1, -R23 ;  /* 0x000000012626c824 */ /* 0x000fe200078e0a17 */
[----:B------:R-:W-:Y:S01]  /*1d30*/  ISETP.GT.U32.AND P4, PT, R23, R34, PT ;  /* 0x000000221700720c */ /* 0x000fe20003f84070 */
[----:B------:R-:W-:Y:S01]  /*1d40*/  IMAD R75, R80, 0x4, R73 ;  /* 0x00000004504b7824 */ /* 0x000fe200078e0249 */
[----:B------:R-:W-:Y:S01]  /*1d50*/  LOP3.LUT R83, R3, 0x10, RZ, 0xfc, !PT ;  /* 0x0000001003537812 */ /* 0x000fe200078efcff */
[----:B------:R-:W-:Y:S01]  /*1d60*/  @!P0 IMAD.IADD R40, R40, 0x1, -R23 ;  /* 0x0000000128288824 */ /* 0x000fe200078e0a17 */
[----:B------:R-:W-:Y:S01]  /*1d70*/  VOTEU.ALL UP0, P2 ;  /* 0x0000000000ff7886 */ /* 0x000fe20001000000 */
[----:B------:R-:W-:Y:S01]  /*1d80*/  IMAD R77, R80, 0x4, R75 ;  /* 0x00000004504d7824 */ /* 0x000fe200078e024b */
[----:B------:R-:W-:Y:S01]  /*1d90*/  ISETP.GT.U32.AND P0, PT, R23, R32, PT ;  /* 0x000000201700720c */ /* 0x000fe20003f04070 */
[----:B------:R-:W-:Y:S01]  /*1da0*/  STTM.16dp32bit_t0_t15.x64 tmem[UR14], RZ ;  /* 0x000000ff000079ed */ /* 0x000fe20008b0000e */
[----:B------:R-:W-:Y:S01]  /*1db0*/  STTM.16dp32bit_t16_t31.x64 tmem[UR14+0x40], RZ ;  /* 0x000040ff000079ed */ /* 0x000fe20008b2000e */
[----:B------:R-:W2:Y:S01]  /*1dc0*/  FENCE.VIEW.ASYNC.T ;  /* 0x00000000000073c6 */ /* 0x000ea20000000200 */
[----:B------:R-:W-:-:S04]  /*1dd0*/  @!UP0 UIADD3 UR4, UPT, UPT, -UR6, 0x100000, URZ ;  /* 0x0010000006048890 */ /* 0x000fc8000fffe1ff */
[----:B------:R-:W-:Y:S02]  /*1de0*/  @!UP0 USHF.L.U32 UR5, UR4, 0xb, URZ ;  /* 0x0000000b04058899 */ /* 0x000fe400080006ff */
[----:B------:R-:W-:Y:S01]  /*1df0*/  @!UP0 USHF.L.U32 UR4, UR4, 0x1, URZ ;  /* 0x0000000104048899 */ /* 0x000fe200080006ff */
[----:B------:R-:W-:Y:S01]  /*1e00*/  IMAD R91, R80, 0x4, R77 ;  /* 0x00000004505b7824 */ /* 0x000fe200078e024d */
[----:B--2---:R-:W-:Y:S01]  /*1e10*/  VOTEU.ALL UP1, P2 ;  /* 0x0000000000ff7886 */ /* 0x004fe20001020000 */
[----:B------:R-:W-:Y:S01]  /*1e20*/  BAR.SYNC.DEFER_BLOCKING 0x0 ;  /* 0x0000000000007b1d */ /* 0x000fe20000010000 */
[----:B------:R-:W-:Y:S01]  /*1e30*/  @!P6 IMAD.IADD R53, R53, 0x1, -R23 ;  /* 0x000000013535e824 */ /* 0x000fe200078e0a17 */
[----:B------:R-:W-:Y:S01]  /*1e40*/  ISETP.GT.U32.AND P6, PT, R23, R36, PT ;  /* 0x000000241700720c */ /* 0x000fe20003fc4070 */
[----:B------:R-:W-:Y:S01]  /*1e50*/  IMAD.SHL.U32 R86, R82, 0x2, RZ ;  /* 0x0000000252567824 */ /* 0x000fe200078e00ff */
[----:B------:R-:W-:Y:S01]  /*1e60*/  LOP3.LUT R85, R3, 0x18, RZ, 0xfc, !PT ;  /* 0x0000001803557812 */ /* 0x000fe200078efcff */
[----:B------:R-:W-:-:S02]  /*1e70*/  IMAD R93, R80, 0x4, R91 ;  /* 0x00000004505d7824 */ /* 0x000fc400078e025b */
[----:B------:R-:W-:Y:S01]  /*1e80*/  VIADD R67, R66, 0x1f ;  /* 0x0000001f42437836 */ /* 0x000fe20000000000 */
[----:B------:R-:W-:Y:S01]  /*1e90*/  LOP3.LUT R87, R3, 0x14, RZ, 0xfc, !PT ;  /* 0x0000001403577812 */ /* 0x000fe200078efcff */
[----:B------:R-:W-:Y:S01]  /*1ea0*/  @!P4 IMAD.IADD R34, R34, 0x1, -R23 ;  /* 0x000000012222c824 */ /* 0x000fe200078e0a17 */
[----:B------:R-:W-:Y:S01]  /*1eb0*/  IADD3 R78, P4, PT, R86, UR8, RZ ;  /* 0x00000008564e7c10 */ /* 0x000fe2000ff9e0ff */
[----:B------:R-:W-:Y:S02]  /*1ec0*/  IMAD R95, R80, 0x4, R93 ;  /* 0x00000004505f7824 */ /* 0x000fe400078e025d */
[----:B------:R-:W-:Y:S01]  /*1ed0*/  IMAD.MOV.U32 R55, RZ, RZ, R4 ;  /* 0x000000ffff377224 */ /* 0x000fe200078e0004 */
[----:B------:R-:W-:Y:S01]  /*1ee0*/  LEA.HI.X.SX32 R88, R82, UR9, 0x1, P4 ;  /* 0x0000000952587c11 */ /* 0x000fe2000a0f0eff */
[----:B------:R-:W-:Y:S01]  /*1ef0*/  @!P0 IMAD.IADD R32, R32, 0x1, -R23 ;  /* 0x0000000120208824 */ /* 0x000fe200078e0a17 */
[----:B------:R-:W-:Y:S01]  /*1f00*/  ISETP.GT.AND P0, PT, R67, 0x1f, PT ;  /* 0x0000001f4300780c */ /* 0x000fe20003f04270 */
[----:B------:R-:W-:Y:S01]  /*1f10*/  @!P5 IMAD.MOV R53, RZ, RZ, -R53 ;  /* 0x000000ffff35d224 */ /* 0x000fe200078e0a35 */
[-C--:B------:R-:W-:Y:S01]  /*1f20*/  LEA R8, P4, R91, R78.reuse, 0x1 ;  /* 0x0000004e5b087211 */ /* 0x080fe200078808ff */
[----:B------:R-:W-:Y:S01]  /*1f30*/  @!P6 IMAD.IADD R36, R36, 0x1, -R23 ;  /* 0x000000012424e824 */ /* 0x000fe200078e0a17 */
[----:B------:R-:W-:Y:S01]  /*1f40*/  PRMT R90, RZ, 0x7610, R90 ;  /* 0x00007610ff5a7816 */ /* 0x000fe2000000005a */
[----:B------:R-:W2:Y:S01]  /*1f50*/  LDCU UR16, c[0x0][0x3b0] ;  /* 0x00007600ff1077ac */ /* 0x000ea20008000800 */
[----:B------:R-:W3:Y:S02]  /*1f60*/  FENCE.VIEW.ASYNC.S ;  /* 0x00000000000073c6 */ /* 0x000ee40000000000 */
[----:B---3--:R3:W4:Y:S01]  /*1f70*/  @!UP1 SYNCS.EXCH.64 URZ, [UR15], UR4 ;  /* 0x000000040fff95b2 */ /* 0x0087220008000100 */
[----:B------:R-:W-:-:S02]  /*1f80*/  LEA R6, P5, R95, R78, 0x1 ;  /* 0x0000004e5f067211 */ /* 0x000fc400078a08ff */
[----:B------:R-:W-:Y:S02]  /*1f90*/  ISETP.LT.AND P6, PT, R83, R66, P0 ;  /* 0x000000425300720c */ /* 0x000fe400007c1270 */
[-C--:B------:R-:W-:Y:S01]  /*1fa0*/  LEA.HI.X.SX32 R9, R91, R88.reuse, 0x1, P4 ;  /* 0x000000585b097211 */ /* 0x080fe200020f0eff */
[----:B----4-:R-:W-:Y:S01]  /*1fb0*/  BAR.SYNC.DEFER_BLOCKING 0x0 ;  /* 0x0000000000007b1d */ /* 0x010fe20000010000 */
[----:B------:R-:W-:Y:S02]  /*1fc0*/  LEA.HI.X.SX32 R7, R95, R88, 0x1, P5 ;  /* 0x000000585f077211 */ /* 0x000fe400028f0eff */
[-C--:B------:R-:W-:Y:S02]  /*1fd0*/  ISETP.LT.AND P4, PT, R85, R66.reuse, P0 ;  /* 0x000000425500720c */ /* 0x080fe40000781270 */
[----:B------:R-:W-:Y:S01]  /*1fe0*/  ISETP.LT.AND P5, PT, R87, R66, P0 ;  /* 0x000000425700720c */ /* 0x000fe200007a1270 */
[----:B------:R-:W-:Y:S01]  /*1ff0*/  @!P3 IMAD.MOV R55, RZ, RZ, -R55 ;  /* 0x000000ffff37b224 */ /* 0x000fe200078e0a37 */
[----:B------:R-:W-:-:S02]  /*2000*/  LEA R4, P3, R93, R78, 0x1 ;  /* 0x0000004e5d047211 */ /* 0x000fc400078608ff */
[----:B------:R-:W-:Y:S02]  /*2010*/  PRMT R92, RZ, 0x7610, R92 ;  /* 0x00007610ff5c7816 */ /* 0x000fe4000000005c */
[----:B-1----:R-:W-:Y:S02]  /*2020*/  LEA.HI.X.SX32 R5, R93, R88, 0x1, P3 ;  /* 0x000000585d057211 */ /* 0x002fe400018f0eff */
[----:B------:R-:W-:Y:S01]  /*2030*/  ISETP.GE.AND P3, PT, R63, RZ, PT ;  /* 0x000000ff3f00720c */ /* 0x000fe20003f66270 */
[----:B------:R-:W-:Y:S01]  /*2040*/  IMAD R103, R80, 0x4, R95 ;  /* 0x0000000450677824 */ /* 0x000fe200078e025f */
[----:B------:R-:W4:Y:S01]  /*2050*/  @P6 LDG.E.U16 R84, desc[UR26][R8.64] ;  /* 0x0000001a08546981 */ /* 0x000f22000c1e1500 */
[----:B------:R-:W-:-:S03]  /*2060*/  ISETP.GE.AND P6, PT, R65, RZ, PT ;  /* 0x000000ff4100720c */ /* 0x000fc60003fc6270 */
[----:B------:R-:W5:Y:S01]  /*2070*/  @P4 LDG.E.U16 R90, desc[UR26][R6.64] ;  /* 0x0000001a065a4981 */ /* 0x000f62000c1e1500 */
[----:B------:R-:W-:-:S03]  /*2080*/  ISETP.GE.AND P4, PT, R64, RZ, PT ;  /* 0x000000ff4000720c */ /* 0x000fc60003f86270 */
[----:B------:R1:W3:Y:S01]  /*2090*/  @P5 LDG.E.U16 R92, desc[UR26][R4.64] ;  /* 0x0000001a045c5981 */ /* 0x0002e2000c1e1500 */
[----:B------:R-:W-:Y:S02]  /*20a0*/  LEA R72, P5, R73, R78, 0x1 ;  /* 0x0000004e49487211 */ /* 0x000fe400078a08ff */
[----:B------:R-:W-:Y:S01]  /*20b0*/  @!P3 IMAD.MOV R58, RZ, RZ, -R58 ;  /* 0x000000ffff3ab224 */ /* 0x000fe200078e0a3a */
[----:B------:R-:W-:Y:S02]  /*20c0*/  LOP3.LUT R89, R3, 0x1c, RZ, 0xfc, !PT ;  /* 0x0000001c03597812 */ /* 0x000fe400078efcff */
[----:B------:R-:W-:Y:S01]  /*20d0*/  LEA.HI.X.SX32 R73, R73, R88, 0x1, P5 ;  /* 0x0000005849497211 */ /* 0x000fe200028f0eff */
[----:B------:R-:W-:Y:S01]  /*20e0*/  @!P6 IMAD.MOV R62, RZ, RZ, -R62 ;  /* 0x000000ffff3ee224 */ /* 0x000fe200078e0a3e */
[-C--:B------:R-:W-:Y:S02]  /*20f0*/  LEA R76, P5, R77, R78.reuse, 0x1 ;  /* 0x0000004e4d4c7211 */ /* 0x080fe400078a08ff */
[----:B------:R-:W-:Y:S01]  /*2100*/  LEA R70, P6, R71, R78, 0x1 ;  /* 0x0000004e47467211 */ /* 0x000fe200078c08ff */
[----:B------:R-:W-:Y:S01]  /*2110*/  @!P4 IMAD.MOV R60, RZ, RZ, -R60 ;  /* 0x000000ffff3cc224 */ /* 0x000fe200078e0a3c */
[----:B------:R-:W-:-:S02]  /*2120*/  LEA.HI.X.SX32 R77, R77, R88, 0x1, P5 ;  /* 0x000000584d4d7211 */ /* 0x000fc400028f0eff */
[----:B-1----:R-:W-:Y:S02]  /*2130*/  LEA R4, P5, R103, R78, 0x1 ;  /* 0x0000004e67047211 */ /* 0x002fe400078a08ff */
[----:B------:R-:W-:Y:S02]  /*2140*/  ISETP.LT.AND P4, PT, R89, R66, P0 ;  /* 0x000000425900720c */ /* 0x000fe40000781270 */
[-C--:B------:R-:W-:Y:S02]  /*2150*/  LEA.HI.X.SX32 R5, R103, R88.reuse, 0x1, P5 ;  /* 0x0000005867057211 */ /* 0x080fe400028f0eff */
[----:B------:R-:W-:Y:S02]  /*2160*/  ISETP.GE.AND P3, PT, R57, RZ, PT ;  /* 0x000000ff3900720c */ /* 0x000fe40003f66270 */
[----:B------:R-:W-:Y:S02]  /*2170*/  ISETP.GE.AND P5, PT, R61, RZ, PT ;  /* 0x000000ff3d00720c */ /* 0x000fe40003fa6270 */
[----:B------:R-:W-:-:S02]  /*2180*/  LEA.HI.X.SX32 R71, R71, R88, 0x1, P6 ;  /* 0x0000005847477211 */ /* 0x000fc400030f0eff */
[C---:B------:R-:W-:Y:S02]  /*2190*/  LEA R74, P6, R75.reuse, R78, 0x1 ;  /* 0x0000004e4b4a7211 */ /* 0x040fe400078c08ff */
[----:B------:R-:W-:Y:S02]  /*21a0*/  PRMT R94, RZ, 0x7610, R94 ;  /* 0x00007610ff5e7816 */ /* 0x000fe4000000005e */
[----:B------:R-:W-:Y:S02]  /*21b0*/  LEA.HI.X.SX32 R75, R75, R88, 0x1, P6 ;  /* 0x000000584b4b7211 */ /* 0x000fe400030f0eff */
[----:B------:R-:W-:Y:S02]  /*21c0*/  ISETP.GE.AND P6, PT, R59, RZ, PT ;  /* 0x000000ff3b00720c */ /* 0x000fe40003fc6270 */
[----:B------:R-:W-:Y:S01]  /*21d0*/  LOP3.LUT R97, R3, 0x8, RZ, 0xfc, !PT ;  /* 0x0000000803617812 */ /* 0x000fe200078efcff */
[----:B------:R1:W3:Y:S01]  /*21e0*/  @P4 LDG.E.U16 R94, desc[UR26][R4.64] ;  /* 0x0000001a045e4981 */ /* 0x0002e2000c1e1500 */
[----:B------:R-:W-:Y:S01]  /*21f0*/  LOP3.LUT R88, R69, 0x1f, RZ, 0xc0, !PT ;  /* 0x0000001f45587812 */ /* 0x000fe200078ec0ff */
[----:B------:R-:W-:Y:S01]  /*2200*/  @!P3 IMAD.MOV R54, RZ, RZ, -R54 ;  /* 0x000000ffff36b224 */ /* 0x000fe200078e0a36 */
[----:B------:R-:W-:Y:S01]  /*2210*/  ISETP.NE.AND P4, PT, R29, RZ, PT ;  /* 0x000000ff1d00720c */ /* 0x000fe20003f85270 */
[----:B------:R-:W-:Y:S01]  /*2220*/  @!P5 IMAD.MOV R52, RZ, RZ, -R52 ;  /* 0x000000ffff34d224 */ /* 0x000fe200078e0a34 */
[----:B------:R-:W-:-:S02]  /*2230*/  LOP3.LUT R6, RZ, R29, RZ, 0x33, !PT ;  /* 0x0000001dff067212 */ /* 0x000fc400078e33ff */
[-C--:B------:R-:W-:Y:S02]  /*2240*/  ISETP.LT.AND P3, PT, R3, R66.reuse, P0 ;  /* 0x000000420300720c */ /* 0x080fe40000761270 */
[----:B------:R-:W-:Y:S01]  /*2250*/  ISETP.LT.AND P5, PT, R97, R66, P0 ;  /* 0x000000426100720c */ /* 0x000fe200007a1270 */
[----:B-1----:R-:W-:Y:S01]  /*2260*/  IMAD R5, R88, R81, RZ ;  /* 0x0000005158057224 */ /* 0x002fe200078e02ff */
[C---:B------:R-:W-:Y:S01]  /*2270*/  SEL R7, R6.reuse, R53, !P4 ;  /* 0x0000003506077207 */ /* 0x040fe20006000000 */
[----:B------:R-:W-:Y:S01]  /*2280*/  @!P6 IMAD.MOV R56, RZ, RZ, -R56 ;  /* 0x000000ffff38e224 */ /* 0x000fe200078e0a38 */
[C---:B------:R-:W-:Y:S02]  /*2290*/  SEL R8, R6.reuse, R55, !P4 ;  /* 0x0000003706087207 */ /* 0x040fe40006000000 */
[----:B------:R-:W-:Y:S01]  /*22a0*/  SEL R29, R6, R60, !P4 ;  /* 0x0000003c061d7207 */ /* 0x000fe20006000000 */
[----:B--2---:R-:W-:Y:S01]  /*22b0*/  IMAD R7, R7, UR16, RZ ;  /* 0x0000001007077c24 */ /* 0x004fe2000f8e02ff */
[----:B------:R-:W-:Y:S01]  /*22c0*/  PRMT R96, RZ, 0x7610, R96 ;  /* 0x00007610ff607816 */ /* 0x000fe20000000060 */
[----:B------:R-:W-:Y:S01]  /*22d0*/  IMAD R8, R8, UR16, RZ ;  /* 0x0000001008087c24 */ /* 0x000fe2000f8e02ff */
[----:B------:R-:W-:Y:S01]  /*22e0*/  PRMT R98, RZ, 0x7610, R98 ;  /* 0x00007610ff627816 */ /* 0x000fe20000000062 */
[----:B------:R-:W-:Y:S01]  /*22f0*/  IMAD R29, R29, UR16, RZ ;  /* 0x000000101d1d7c24 */ /* 0x000fe2000f8e02ff */
[----:B------:R-:W-:-:S02]  /*2300*/  LEA R4, P6, R5, UR10, 0x1 ;  /* 0x0000000a05047c11 */ /* 0x000fc4000f8c08ff */
[C---:B------:R-:W-:Y:S01]  /*2310*/  SEL R9, R6.reuse, R62, !P4 ;  /* 0x0000003e06097207 */ /* 0x040fe20006000000 */
[----:B------:R-:W2:Y:S01]  /*2320*/  @P3 LDG.E.U16 R96, desc[UR26][R70.64] ;  /* 0x0000001a46603981 */ /* 0x000ea2000c1e1500 */
[C---:B------:R-:W-:Y:S02]  /*2330*/  SEL R58, R6.reuse, R58, !P4 ;  /* 0x0000003a063a7207 */ /* 0x040fe40006000000 */
[C---:B------:R-:W-:Y:S01]  /*2340*/  SEL R55, R6.reuse, R54, !P4 ;  /* 0x0000003606377207 */ /* 0x040fe20006000000 */
[----:B------:R-:W-:Y:S01]  /*2350*/  IMAD R9, R9, UR16, RZ ;  /* 0x0000001009097c24 */ /* 0x000fe2000f8e02ff */
[----:B------:R-:W-:Y:S01]  /*2360*/  LEA.HI.X.SX32 R5, R5, UR11, 0x1, P6 ;  /* 0x0000000b05057c11 */ /* 0x000fe2000b0f0eff */
[----:B------:R-:W2:Y:S01]  /*2370*/  @P5 LDG.E.U16 R98, desc[UR26][R74.64] ;  /* 0x0000001a4a625981 */ /* 0x000ea2000c1e1500 */
[C---:B------:R-:W-:Y:S01]  /*2380*/  SEL R53, R6.reuse, R56, !P4 ;  /* 0x0000003806357207 */ /* 0x040fe20006000000 */
[----:B------:R-:W-:Y:S01]  /*2390*/  IMAD R55, R55, UR16, RZ ;  /* 0x0000001037377c24 */ /* 0x000fe2000f8e02ff */
[----:B------:R-:W-:Y:S01]  /*23a0*/  SEL R110, R6, R52, !P4 ;  /* 0x00000034066e7207 */ /* 0x000fe20006000000 */
[----:B------:R-:W-:Y:S01]  /*23b0*/  IMAD R52, R58, UR16, RZ ;  /* 0x000000103a347c24 */ /* 0x000fe2000f8e02ff */
[-C--:B------:R-:W-:Y:S01]  /*23c0*/  LEA R78, P6, R7, R4.reuse, 0x1 ;  /* 0x00000004074e7211 */ /* 0x080fe200078c08ff */
[----:B------:R-:W-:Y:S01]  /*23d0*/  IMAD R53, R53, UR16, RZ ;  /* 0x0000001035357c24 */ /* 0x000fe2000f8e02ff */
[-C--:B------:R-:W-:Y:S01]  /*23e0*/  LEA R64, P3, R8, R4.reuse, 0x1 ;  /* 0x0000000408407211 */ /* 0x080fe200078608ff */
[----:B------:R-:W-:Y:S01]  /*23f0*/  IMAD R110, R110, UR16, RZ ;  /* 0x000000106e6e7c24 */ /* 0x000fe2000f8e02ff */
[----:B------:R-:W-:-:S02]  /*2400*/  LEA R60, P5, R29, R4, 0x1 ;  /* 0x000000041d3c7211 */ /* 0x000fc400078a08ff */
[-C--:B------:R-:W-:Y:S02]  /*2410*/  LEA.HI.X.SX32 R79, R7, R5.reuse, 0x1, P6 ;  /* 0x00000005074f7211 */ /* 0x080fe400030f0eff */
[-C--:B------:R-:W-:Y:S02]  /*2420*/  LEA R62, P6, R9, R4.reuse, 0x1 ;  /* 0x00000004093e7211 */ /* 0x080fe400078c08ff */
[-C--:B------:R-:W-:Y:S02]  /*2430*/  LEA.HI.X.SX32 R65, R8, R5.reuse, 0x1, P3 ;  /* 0x0000000508417211 */ /* 0x080fe400018f0eff */
[----:B------:R-:W-:Y:S02]  /*2440*/  LEA.HI.X.SX32 R61, R29, R5, 0x1, P5 ;  /* 0x000000051d3d7211 */ /* 0x000fe400028f0eff */
[-C--:B------:R-:W-:Y:S02]  /*2450*/  LEA R58, P3, R52, R4.reuse, 0x1 ;  /* 0x00000004343a7211 */ /* 0x080fe400078608ff */
[----:B------:R-:W-:-:S02]  /*2460*/  LEA R54, P5, R55, R4, 0x1 ;  /* 0x0000000437367211 */ /* 0x000fc400078a08ff */
[C---:B------:R-:W-:Y:S02]  /*2470*/  LOP3.LUT R99, R3.reuse, 0x4, RZ, 0xfc, !PT ;  /* 0x0000000403637812 */ /* 0x040fe400078efcff */
[----:B------:R-:W-:Y:S02]  /*2480*/  LOP3.LUT R101, R3, 0xc, RZ, 0xfc, !PT ;  /* 0x0000000c03657812 */ /* 0x000fe400078efcff */
[-C--:B------:R-:W-:Y:S02]  /*2490*/  LEA.HI.X.SX32 R63, R9, R5.reuse, 0x1, P6 ;  /* 0x00000005093f7211 */ /* 0x080fe400030f0eff */
[----:B------:R-:W-:Y:S02]  /*24a0*/  LEA R56, P6, R53, R4, 0x1 ;  /* 0x0000000435387211 */ /* 0x000fe400078c08ff */
[-C--:B------:R-:W-:Y:S02]  /*24b0*/  LEA.HI.X.SX32 R59, R52, R5.reuse, 0x1, P3 ;  /* 0x00000005343b7211 */ /* 0x080fe400018f0eff */
[----:B------:R-:W-:-:S02]  /*24c0*/  LEA.HI.X.SX32 R55, R55, R5, 0x1, P5 ;  /* 0x0000000537377211 */ /* 0x000fc400028f0eff */
[-C--:B------:R-:W-:Y:S02]  /*24d0*/  ISETP.LT.AND P3, PT, R88, R66.reuse, P0 ;  /* 0x000000425800720c */ /* 0x080fe40000761270 */
[-C--:B------:R-:W-:Y:S02]  /*24e0*/  ISETP.LT.AND P5, PT, R99, R66.reuse, P0 ;  /* 0x000000426300720c */ /* 0x080fe400007a1270 */
[----:B------:R-:W-:Y:S02]  /*24f0*/  ISETP.LT.AND P0, PT, R101, R66, P0 ;  /* 0x000000426500720c */ /* 0x000fe40000701270 */
[----:B------:R-:W-:Y:S02]  /*2500*/  LEA.HI.X.SX32 R57, R53, R5, 0x1, P6 ;  /* 0x0000000535397211 */ /* 0x000fe400030f0eff */
[----:B------:R-:W-:Y:S02]  /*2510*/  LEA R52, P6, R110, R4, 0x1 ;  /* 0x000000046e347211 */ /* 0x000fe400078c08ff */
[----:B------:R-:W-:-:S02]  /*2520*/  PRMT R100, RZ, 0x7610, R100 ;  /* 0x00007610ff647816 */ /* 0x000fc40000000064 */
[----:B------:R-:W-:Y:S02]  /*2530*/  PRMT R102, RZ, 0x7610, R102 ;  /* 0x00007610ff667816 */ /* 0x000fe40000000066 */
[----:B------:R-:W-:Y:S02]  /*2540*/  LEA.HI.X.SX32 R53, R110, R5, 0x1, P6 ;  /* 0x000000056e357211 */ /* 0x000fe400030f0eff */
[----:B------:R-:W-:Y:S01]  /*2550*/  PRMT R104, RZ, 0x7610, R104 ;  /* 0x00007610ff687816 */ /* 0x000fe20000000068 */
[----:B------:R-:W2:Y:S01]  /*2560*/  @P5 LDG.E.U16 R100, desc[UR26][R72.64] ;  /* 0x0000001a48645981 */ /* 0x000ea2000c1e1500 */
[----:B------:R-:W-:Y:S02]  /*2570*/  PRMT R105, RZ, 0x7610, R105 ;  /* 0x00007610ff697816 */ /* 0x000fe40000000069 */
[----:B------:R-:W-:Y:S01]  /*2580*/  PRMT R106, RZ, 0x7610, R106 ;  /* 0x00007610ff6a7816 */ /* 0x000fe2000000006a */
[----:B------:R-:W2:Y:S01]  /*2590*/  @P0 LDG.E.U16 R102, desc[UR26][R76.64] ;  /* 0x0000001a4c660981 */ /* 0x000ea2000c1e1500 */
[----:B------:R-:W-:-:S02]  /*25a0*/  PRMT R108, RZ, 0x7610, R108 ;  /* 0x00007610ff6c7816 */ /* 0x000fc4000000006c */
[----:B------:R-:W-:Y:S01]  /*25b0*/  PRMT R110, RZ, 0x7610, R110 ;  /* 0x00007610ff6e7816 */ /* 0x000fe2000000006e */
[----:B------:R-:W2:Y:S01]  /*25c0*/  @P3 LDG.E.U16 R104, desc[UR26][R78.64] ;  /* 0x0000001a4e683981 */ /* 0x000ea2000c1e1500 */
[----:B------:R-:W-:Y:S02]  /*25d0*/  PRMT R109, RZ, 0x7610, R109 ;  /* 0x00007610ff6d7816 */ /* 0x000fe4000000006d */
[----:B------:R-:W-:Y:S01]  /*25e0*/  PRMT R107, RZ, 0x7610, R107 ;  /* 0x00007610ff6b7816 */ /* 0x000fe2000000006b */
[----:B------:R-:W2:Y:S04]  /*25f0*/  @P3 LDG.E.U16 R105, desc[UR26][R64.64] ;  /* 0x0000001a40693981 */ /* 0x000ea8000c1e1500 */
[----:B------:R-:W2:Y:S04]  /*2600*/  @P3 LDG.E.U16 R106, desc[UR26][R62.64] ;  /* 0x0000001a3e6a3981 */ /* 0x000ea8000c1e1500 */
[----:B------:R-:W2:Y:S04]  /*2610*/  @P3 LDG.E.U16 R108, desc[UR26][R58.64] ;  /* 0x0000001a3a6c3981 */ /* 0x000ea8000c1e1500 */
[----:B------:R-:W2:Y:S01]  /*2620*/  @P3 LDG.E.U16 R110, desc[UR26][R54.64] ;  /* 0x0000001a366e3981 */ /* 0x000ea2000c1e1500 */
[----:B------:R-:W-:-:S02]  /*2630*/  ISETP.GT.U32.AND P0, PT, R23, R34, PT ;  /* 0x000000221700720c */ /* 0x000fc40003f04070 */
[C---:B------:R-:W-:Y:S01]  /*2640*/  ISETP.GT.U32.AND P5, PT, R23.reuse, R36, PT ;  /* 0x000000241700720c */ /* 0x040fe20003fa4070 */
[----:B------:R-:W2:Y:S01]  /*2650*/  @P3 LDG.E.U16 R109, desc[UR26][R56.64] ;  /* 0x0000001a386d3981 */ /* 0x000ea2000c1e1500 */
[----:B------:R-:W-:Y:S02]  /*2660*/  ISETP.GT.U32.AND P6, PT, R23, R32, PT ;  /* 0x000000201700720c */ /* 0x000fe40003fc4070 */
[----:B------:R-:W-:Y:S01]  /*2670*/  LOP3.LUT R7, R69, 0xc0, RZ, 0xc0, !PT ;  /* 0x000000c045077812 */ /* 0x000fe200078ec0ff */
[----:B------:R-:W2:Y:S06]  /*2680*/  @P3 LDG.E.U16 R107, desc[UR26][R60.64] ;  /* 0x0000001a3c6b3981 */ /* 0x000eac000c1e1500 */
[--C-:B------:R-:W-:Y:S01]  /*2690*/  @!P0 IMAD.IADD R34, R34, 0x1, -R23.reuse ;  /* 0x0000000122228824 */ /* 0x100fe200078e0a17 */
[----:B------:R-:W-:Y:S01]  /*26a0*/  ISETP.GE.AND P0, PT, R113, RZ, PT ;  /* 0x000000ff7100720c */ /* 0x000fe20003f06270 */
[----:B------:R-:W-:Y:S01]  /*26b0*/  @!P5 IMAD.IADD R36, R36, 0x1, -R23 ;  /* 0x000000012424d824 */ /* 0x000fe200078e0a17 */
[----:B------:R-:W-:-:S11]  /*26c0*/  ISETP.GE.AND P5, PT, R112, RZ, PT ;  /* 0x000000ff7000720c */ /* 0x000fd60003fa6270 */
[----:B------:R-:W-:Y:S01]  /*26d0*/  @!P0 IMAD.MOV R22, RZ, RZ, -R22 ;  /* 0x000000ffff168224 */ /* 0x000fe200078e0a16 */
[----:B------:R-:W-:Y:S01]  /*26e0*/  ISETP.GE.AND P0, PT, R51, RZ, PT ;  /* 0x000000ff3300720c */ /* 0x000fe20003f06270 */
[----:B------:R-:W-:Y:S01]  /*26f0*/  @!P5 IMAD.MOV R21, RZ, RZ, -R21 ;  /* 0x000000ffff15d224 */ /* 0x000fe200078e0a15 */
        /* <DEDUP_REMOVED lines=35> */
[----:B------:R-:W-:Y:S01]  /*2930*/  @!P6 IMAD.IADD R32, R32, 0x1, -R23 ;  /* 0x000000012020e824 */ /* 0x000fe200078e0a17 */
[----:B------:R-:W-:Y:S01]  /*2940*/  ISETP.GE.AND P6, PT, R25, RZ, PT ;  /* 0x000000ff1900720c */ /* 0x000fe20003fc6270 */
[----:B------:R-:W-:Y:S01]  /*2950*/  @!P5 IMAD.MOV R30, RZ, RZ, -R30 ;  /* 0x000000ffff1ed224 */ /* 0x000fe200078e0a1e */
[----:B------:R-:W-:-:S09]  /*2960*/  ISETP.GE.AND P5, PT, R27, RZ, PT ;  /* 0x000000ff1b00720c */ /* 0x000fd20003fa6270 */
[----:B------:R-:W-:Y:S01]  /*2970*/  @!P0 IMAD.MOV R38, RZ, RZ, -R38 ;  /* 0x000000ffff268224 */ /* 0x000fe200078e0a26 */
[----:B------:R-:W-:Y:S02]  /*2980*/  ISETP.GE.AND P0, PT, R117, RZ, PT ;  /* 0x000000ff7500720c */ /* 0x000fe40003f06270 */
[----:B------:R-:W-:Y:S01]  /*2990*/  SEL R22, R6, R22, !P4 ;  /* 0x0000001606167207 */ /* 0x000fe20006000000 */
[----:B------:R-:W-:Y:S01]  /*29a0*/  IMAD.SHL.U32 R113, R0, 0x2, RZ ;  /* 0x0000000200717824 */ /* 0x000fe200078e00ff */
[----:B------:R-:W-:Y:S01]  /*29b0*/  SHF.R.U32.HI R8, RZ, 0x2, R7 ;  /* 0x00000002ff087819 */ /* 0x000fe20000011607 */
[----:B------:R-:W-:Y:S01]  /*29c0*/  @!P5 IMAD.MOV R32, RZ, RZ, -R32 ;  /* 0x000000ffff20d224 */ /* 0x000fe200078e0a20 */
[C---:B------:R-:W-:Y:S01]  /*29d0*/  SEL R7, R6.reuse, R21, !P4 ;  /* 0x0000001506077207 */ /* 0x040fe20006000000 */
[----:B------:R-:W-:Y:S01]  /*29e0*/  @!P6 IMAD.MOV R34, RZ, RZ, -R34 ;  /* 0x000000ffff22e224 */ /* 0x000fe200078e0a22 */
[----:B------:R-:W-:Y:S01]  /*29f0*/  SEL R23, R6, R20, !P4 ;  /* 0x0000001406177207 */ /* 0x000fe20006000000 */
[----:B------:R-:W-:Y:S01]  /*2a00*/  IMAD R21, R22, UR16, RZ ;  /* 0x0000001016157c24 */ /* 0x000fe2000f8e02ff */
[----:B------:R-:W-:-:S03]  /*2a10*/  SEL R25, R6, R18, !P4 ;  /* 0x0000001206197207 */ /* 0x000fc60006000000 */
[----:B------:R-:W-:Y:S01]  /*2a20*/  @!P0 IMAD.MOV R36, RZ, RZ, -R36 ;  /* 0x000000ffff248224 */ /* 0x000fe200078e0a24 */
[C---:B------:R-:W-:Y:S01]  /*2a30*/  SEL R27, R6.reuse, R16, !P4 ;  /* 0x00000010061b7207 */ /* 0x040fe20006000000 */
[----:B------:R-:W-:Y:S01]  /*2a40*/  IMAD R22, R7, UR16, RZ ;  /* 0x0000001007167c24 */ /* 0x000fe2000f8e02ff */
[C---:B------:R-:W-:Y:S01]  /*2a50*/  SEL R20, R6.reuse, R15, !P4 ;  /* 0x0000000f06147207 */ /* 0x040fe20006000000 */
[----:B------:R-:W-:Y:S01]  /*2a60*/  IMAD R23, R23, UR16, RZ ;  /* 0x0000001017177c24 */ /* 0x000fe2000f8e02ff */
[----:B------:R-:W-:Y:S02]  /*2a70*/  LOP3.LUT R113, R113, R8, RZ, 0x3c, !PT ;  /* 0x0000000871717212 */ /* 0x000fe400078e3cff */
[C---:B------:R-:W-:Y:S02]  /*2a80*/  SEL R17, R6.reuse, R17, !P4 ;  /* 0x0000001106117207 */ /* 0x040fe40006000000 */
[C---:B------:R-:W-:Y:S02]  /*2a90*/  SEL R18, R6.reuse, R13, !P4 ;  /* 0x0000000d06127207 */ /* 0x040fe40006000000 */
[----:B------:R-:W-:-:S02]  /*2aa0*/  SEL R16, R6, R11, !P4 ;  /* 0x0000000b06107207 */ /* 0x000fc40006000000 */
[C---:B------:R-:W-:Y:S01]  /*2ab0*/  SEL R15, R6.reuse, R10, !P4 ;  /* 0x0000000a060f7207 */ /* 0x040fe20006000000 */
[----:B------:R-:W-:Y:S01]  /*2ac0*/  IMAD R25, R25, UR16, RZ ;  /* 0x0000001019197c24 */ /* 0x000fe2000f8e02ff */
[C---:B------:R-:W-:Y:S02]  /*2ad0*/  SEL R19, R6.reuse, R19, !P4 ;  /* 0x0000001306137207 */ /* 0x040fe40006000000 */
[C---:B------:R-:W-:Y:S02]  /*2ae0*/  SEL R14, R6.reuse, R14, !P4 ;  /* 0x0000000e060e7207 */ /* 0x040fe40006000000 */
[C---:B------:R-:W-:Y:S02]  /*2af0*/  SEL R12, R6.reuse, R12, !P4 ;  /* 0x0000000c060c7207 */ /* 0x040fe40006000000 */
[C---:B------:R-:W-:Y:S02]  /*2b00*/  SEL R8, R6.reuse, R24, !P4 ;  /* 0x0000001806087207 */ /* 0x040fe40006000000 */
[----:B------:R-:W-:-:S02]  /*2b10*/  SEL R13, R6, R44, !P4 ;  /* 0x0000002c060d7207 */ /* 0x000fc40006000000 */
[C---:B------:R-:W-:Y:S02]  /*2b20*/  SEL R9, R6.reuse, R26, !P4 ;  /* 0x0000001a06097207 */ /* 0x040fe40006000000 */
[C---:B------:R-:W-:Y:S02]  /*2b30*/  SEL R11, R6.reuse, R42, !P4 ;  /* 0x0000002a060b7207 */ /* 0x040fe40006000000 */
[C---:B------:R-:W-:Y:S02]  /*2b40*/  SEL R10, R6.reuse, R28, !P4 ;  /* 0x0000001c060a7207 */ /* 0x040fe40006000000 */
[C---:B------:R-:W-:Y:S02]  /*2b50*/  SEL R40, R6.reuse, R40, !P4 ;  /* 0x0000002806287207 */ /* 0x040fe40006000000 */
[C---:B------:R-:W-:Y:S02]  /*2b60*/  SEL R30, R6.reuse, R30, !P4 ;  /* 0x0000001e061e7207 */ /* 0x040fe40006000000 */
[----:B------:R-:W-:-:S02]  /*2b70*/  SEL R38, R6, R38, !P4 ;  /* 0x0000002606267207 */ /* 0x000fc40006000000 */
[C---:B------:R-:W-:Y:S02]  /*2b80*/  SEL R112, R6.reuse, R32, !P4 ;  /* 0x0000002006707207 */ /* 0x040fe40006000000 */
[C---:B------:R-:W-:Y:S02]  /*2b90*/  SEL R36, R6.reuse, R36, !P4 ;  /* 0x0000002406247207 */ /* 0x040fe40006000000 */
[----:B------:R-:W-:Y:S02]  /*2ba0*/  SEL R114, R6, R34, !P4 ;  /* 0x0000002206727207 */ /* 0x000fe40006000000 */
[-C--:B------:R-:W-:Y:S01]  /*2bb0*/  LEA R50, P4, R21, R4.reuse, 0x1 ;  /* 0x0000000415327211 */ /* 0x080fe200078808ff */
[----:B------:R-:W-:Y:S01]  /*2bc0*/  IMAD R26, R17, UR16, RZ ;  /* 0x00000010111a7c24 */ /* 0x000fe2000f8e02ff */
[-C--:B------:R-:W-:Y:S01]  /*2bd0*/  LEA R48, P5, R22, R4.reuse, 0x1 ;  /* 0x0000000416307211 */ /* 0x080fe200078a08ff */
[----:B------:R-:W-:Y:S01]  /*2be0*/  IMAD R24, R19, UR16, RZ ;  /* 0x0000001013187c24 */ /* 0x000fe2000f8e02ff */
[-C--:B------:R-:W-:Y:S01]  /*2bf0*/  LEA R46, P0, R23, R4.reuse, 0x1 ;  /* 0x00000004172e7211 */ /* 0x080fe200078008ff */
[----:B------:R-:W-:Y:S01]  /*2c00*/  IMAD R27, R27, UR16, RZ ;  /* 0x000000101b1b7c24 */ /* 0x000fe2000f8e02ff */
[-C--:B------:R-:W-:Y:S01]  /*2c10*/  LEA.HI.X.SX32 R51, R21, R5.reuse, 0x1, P4 ;  /* 0x0000000515337211 */ /* 0x080fe200020f0eff */
[----:B------:R-:W-:Y:S01]  /*2c20*/  IMAD R19, R14, UR16, RZ ;  /* 0x000000100e137c24 */ /* 0x000fe2000f8e02ff */
[-C--:B------:R-:W-:Y:S01]  /*2c30*/  LEA R42, P4, R25, R4.reuse, 0x1 ;  /* 0x00000004192a7211 */ /* 0x080fe200078808ff */
[----:B------:R-:W-:Y:S01]  /*2c40*/  IMAD R14, R8, UR16, RZ ;  /* 0x00000010080e7c24 */ /* 0x000fe2000f8e02ff */
[-C--:B------:R-:W-:Y:S01]  /*2c50*/  LEA.HI.X.SX32 R49, R22, R5.reuse, 0x1, P5 ;  /* 0x0000000516317211 */ /* 0x080fe200028f0eff */
[----:B------:R-:W-:Y:S01]  /*2c60*/  IMAD R8, R40, UR16, RZ ;  /* 0x0000001028087c24 */ /* 0x000fe2000f8e02ff */
[-C--:B------:R-:W-:Y:S01]  /*2c70*/  LEA.HI.X.SX32 R47, R23, R5.reuse, 0x1, P0 ;  /* 0x00000005172f7211 */ /* 0x080fe200000f0eff */
        /* <DEDUP_REMOVED lines=11> */
[-C--:B------:R-:W-:Y:S01]  /*2d30*/  LEA R44, P6, R24, R4.reuse, 0x1 ;  /* 0x00000004182c7211 */ /* 0x080fe200078c08ff */
[----:B------:R-:W-:Y:S01]  /*2d40*/  IMAD R15, R15, UR16, RZ ;  /* 0x000000100f0f7c24 */ /* 0x000fe2000f8e02ff */
[----:B------:R-:W-:Y:S01]  /*2d50*/  LEA.HI.X.SX32 R39, R27, R5, 0x1, P0 ;  /* 0x000000051b277211 */ /* 0x000fe200000f0eff */
[----:B------:R-:W-:Y:S01]  /*2d60*/  IMAD R9, R30, UR16, RZ ;  /* 0x000000101e097c24 */ /* 0x000fe2000f8e02ff */
[-C--:B------:R-:W-:Y:S01]  /*2d70*/  LEA R32, P5, R18, R4.reuse, 0x1 ;  /* 0x0000000412207211 */ /* 0x080fe200078a08ff */
[----:B------:R-:W-:Y:S01]  /*2d80*/  IMAD R13, R13, UR16, RZ ;  /* 0x000000100d0d7c24 */ /* 0x000fe2000f8e02ff */
[----:B------:R-:W-:-:S02]  /*2d90*/  LEA R30, P0, R17, R4, 0x1 ;  /* 0x00000004111e7211 */ /* 0x000fc400078008ff */
[-C--:B------:R-:W-:Y:S02]  /*2da0*/  LEA.HI.X.SX32 R35, R19, R5.reuse, 0x1, P4 ;  /* 0x0000000513237211 */ /* 0x080fe400020f0eff */
[-C--:B------:R-:W-:Y:S01]  /*2db0*/  LEA R28, P4, R16, R4.reuse, 0x1 ;  /* 0x00000004101c7211 */ /* 0x080fe200078808ff */
[----:B------:R-:W-:Y:S01]  /*2dc0*/  IMAD R6, R36, UR16, RZ ;  /* 0x0000001024067c24 */ /* 0x000fe2000f8e02ff */
[-C--:B------:R-:W-:Y:S02]  /*2dd0*/  LEA.HI.X.SX32 R45, R24, R5.reuse, 0x1, P6 ;  /* 0x00000005182d7211 */ /* 0x080fe400030f0eff */
[----:B------:R-:W-:Y:S01]  /*2de0*/  LEA.HI.X.SX32 R33, R18, R5, 0x1, P5 ;  /* 0x0000000512217211 */ /* 0x000fe200028f0eff */
[----:B------:R-:W-:Y:S01]  /*2df0*/  IMAD R11, R11, UR16, RZ ;  /* 0x000000100b0b7c24 */ /* 0x000fe2000f8e02ff */
[-C--:B------:R-:W-:Y:S02]  /*2e00*/  LEA R36, P6, R20, R4.reuse, 0x1 ;  /* 0x0000000414247211 */ /* 0x080fe400078c08ff */
[----:B------:R-:W-:-:S02]  /*2e10*/  LEA R26, P5, R15, R4, 0x1 ;  /* 0x000000040f1a7211 */ /* 0x000fc400078a08ff */
[-C--:B------:R-:W-:Y:S01]  /*2e20*/  LEA.HI.X.SX32 R31, R17, R5.reuse, 0x1, P0 ;  /* 0x00000005111f7211 */ /* 0x080fe200000f0eff */
[----:B------:R-:W-:Y:S01]  /*2e30*/  IMAD R10, R10, UR16, RZ ;  /* 0x000000100a0a7c24 */ /* 0x000fe2000f8e02ff */
[----:B------:R-:W-:Y:S02]  /*2e40*/  LEA R24, P0, R14, R4, 0x1 ;  /* 0x000000040e187211 */ /* 0x000fe400078008ff */
[----:B------:R-:W-:Y:S02]  /*2e50*/  LEA.HI.X.SX32 R29, R16, R5, 0x1, P4 ;  /* 0x00000005101d7211 */ /* 0x000fe400020f0eff */
[----:B------:R-:W-:Y:S01]  /*2e60*/  PRMT R111, RZ, 0x7610, R111 ;  /* 0x00007610ff6f7816 */ /* 0x000fe2000000006f */
[----:B---3--:R-:W-:-:S04]  /*2e70*/  @!UP0 UIADD3 UR4, UPT, UPT, -UR6, 0x100000, URZ ;  /* 0x0010000006048890 */ /* 0x008fc8000fffe1ff */
[----:B------:R-:W-:Y:S02]  /*2e80*/  @!UP0 USHF.L.U32 UR5, UR4, 0xb, URZ ;  /* 0x0000000b04058899 */ /* 0x000fe400080006ff */
[----:B------:R-:W-:Y:S01]  /*2e90*/  @!UP0 USHF.L.U32 UR4, UR4, 0x1, URZ ;  /* 0x0000000104048899 */ /* 0x000fe200080006ff */
[-C--:B------:R-:W-:Y:S02]  /*2ea0*/  LEA R22, P4, R13, R4.reuse, 0x1 ;  /* 0x000000040d167211 */ /* 0x080fe400078808ff */
[-C--:B------:R-:W-:Y:S01]  /*2eb0*/  LEA.HI.X.SX32 R37, R20, R5.reuse, 0x1, P6 ;  /* 0x0000000514257211 */ /* 0x080fe200030f0eff */
[----:B------:R-:W3:Y:S01]  /*2ec0*/  @P3 LDG.E.U16 R111, desc[UR26][R52.64] ;  /* 0x0000001a346f3981 */ /* 0x000ee2000c1e1500 */
[-C--:B------:R-:W-:Y:S02]  /*2ed0*/  LEA.HI.X.SX32 R27, R15, R5.reuse, 0x1, P5 ;  /* 0x000000050f1b7211 */ /* 0x080fe400028f0eff */
[----:B------:R-:W-:Y:S02]  /*2ee0*/  LEA R20, P5, R12, R4, 0x1 ;  /* 0x000000040c147211 */ /* 0x000fe400078a08ff */
[----:B------:R-:W-:-:S02]  /*2ef0*/  LEA.HI.X.SX32 R25, R14, R5, 0x1, P0 ;  /* 0x000000050e197211 */ /* 0x000fc400000f0eff */
[-C--:B------:R-:W-:Y:S02]  /*2f00*/  LEA R18, P0, R11, R4.reuse, 0x1 ;  /* 0x000000040b127211 */ /* 0x080fe400078008ff */
[-C--:B------:R-:W-:Y:S02]  /*2f10*/  LEA.HI.X.SX32 R23, R13, R5.reuse, 0x1, P4 ;  /* 0x000000050d177211 */ /* 0x080fe400020f0eff */
[-C--:B------:R-:W-:Y:S01]  /*2f20*/  LEA R16, P4, R10, R4.reuse, 0x1 ;  /* 0x000000040a107211 */ /* 0x080fe200078808ff */
[----:B------:R-:W-:Y:S01]  /*2f30*/  VOTEU.ALL UP0, P2 ;  /* 0x0000000000ff7886 */ /* 0x000fe20001000000 */
[-C--:B------:R-:W-:Y:S01]  /*2f40*/  LEA.HI.X.SX32 R21, R12, R5.reuse, 0x1, P5 ;  /* 0x000000050c157211 */ /* 0x080fe200028f0eff */
[----:B------:R-:W-:Y:S01]  /*2f50*/  IMAD R112, R112, UR16, RZ ;  /* 0x0000001070707c24 */ /* 0x000fe2000f8e02ff */
[-C--:B------:R-:W-:Y:S02]  /*2f60*/  LEA R14, P5, R8, R4.reuse, 0x1 ;  /* 0x00000004080e7211 */ /* 0x080fe400078a08ff */
[-C--:B------:R-:W-:Y:S01]  /*2f70*/  LEA.HI.X.SX32 R19, R11, R5.reuse, 0x1, P0 ;  /* 0x000000050b137211 */ /* 0x080fe200000f0eff */
[----:B------:R-:W-:Y:S01]  /*2f80*/  IMAD R114, R114, UR16, RZ ;  /* 0x0000001072727c24 */ /* 0x000fe2000f8e02ff */
[----:B------:R-:W-:Y:S01]  /*2f90*/  LEA R12, P0, R6, R4, 0x1 ;  /* 0x00000004060c7211 */ /* 0x000fe200078008ff */
[----:B------:R1:W0:Y:S01]  /*2fa0*/  @!UP0 SYNCS.EXCH.64 URZ, [UR13+0xa008], UR4 ;  /* 0x00a008040dff85b2 */ /* 0x0002220008000100 */
[----:B------:R-:W-:-:S02]  /*2fb0*/  LEA.HI.X.SX32 R17, R10, R5, 0x1, P4 ;  /* 0x000000050a117211 */ /* 0x000fc400020f0eff */
[----:B------:R-:W-:Y:S02]  /*2fc0*/  LOP3.LUT R115, R113, 0x40, RZ, 0x3c, !PT ;  /* 0x0000004071737812 */ /* 0x000fe400078e3cff */
[-C--:B------:R-:W-:Y:S01]  /*2fd0*/  LEA R10, P4, R9, R4.reuse, 0x1 ;  /* 0x00000004090a7211 */ /* 0x080fe200078808ff */
[----:B----4-:R-:W-:Y:S01]  /*2fe0*/  STS.U16 [R113+UR13+0x8800], R84 ;  /* 0x0088005471007988 */ /* 0x010fe2000800040d */
[-C--:B------:R-:W-:Y:S02]  /*2ff0*/  LEA.HI.X.SX32 R15, R8, R5.reuse, 0x1, P5 ;  /* 0x00000005080f7211 */ /* 0x080fe400028f0eff */
[-C--:B------:R-:W-:Y:S01]  /*3000*/  LEA R8, P5, R7, R4.reuse, 0x1 ;  /* 0x0000000407087211 */ /* 0x080fe200078a08ff */
[----:B-----5:R-:W-:Y:S01]  /*3010*/  STS.U16 [R113+UR13+0x8c00], R90 ;  /* 0x008c005a71007988 */ /* 0x020fe2000800040d */
[-C--:B------:R-:W-:Y:S02]  /*3020*/  LEA.HI.X.SX32 R13, R6, R5.reuse, 0x1, P0 ;  /* 0x00000005060d7211 */ /* 0x080fe400000f0eff */
[----:B------:R-:W-:Y:S01]  /*3030*/  LEA R6, P0, R112, R4, 0x1 ;  /* 0x0000000470067211 */ /* 0x000fe200078008ff */
[----:B--2---:R-:W-:Y:S01]  /*3040*/  STS.U16 [R113+UR13+0x8000], R96 ;  /* 0x0080006071007988 */ /* 0x004fe2000800040d */
[----:B------:R-:W-:-:S03]  /*3050*/  LEA.HI.X.SX32 R11, R9, R5, 0x1, P4 ;  /* 0x00000005090b7211 */ /* 0x000fc600020f0eff */
[----:B------:R-:W-:Y:S01]  /*3060*/  STS.U16 [R113+UR13+0x8400], R98 ;  /* 0x0084006271007988 */ /* 0x000fe2000800040d */
[----:B------:R-:W-:-:S03]  /*3070*/  LEA R4, P4, R114, R4, 0x1 ;  /* 0x0000000472047211 */ /* 0x000fc600078808ff */
[----:B------:R2:W-:Y:S01]  /*3080*/  STS.U16 [R115+UR13+0x8e00], R94 ;  /* 0x008e005e73007988 */ /* 0x0005e2000800040d */
[-C--:B------:R-:W-:Y:S02]  /*3090*/  LEA.HI.X.SX32 R9, R7, R5.reuse, 0x1, P5 ;  /* 0x0000000507097211 */ /* 0x080fe400028f0eff */
[-C--:B------:R-:W-:Y:S01]  /*30a0*/  LEA.HI.X.SX32 R7, R112, R5.reuse, 0x1, P0 ;  /* 0x0000000570077211 */ /* 0x080fe200000f0eff */
[----:B------:R4:W-:Y:S01]  /*30b0*/  STS.U16 [R115+UR13+0x8a00], R92 ;  /* 0x008a005c73007988 */ /* 0x0009e2000800040d */
[----:B------:R-:W-:Y:S02]  /*30c0*/  LEA.HI.X.SX32 R5, R114, R5, 0x1, P4 ;  /* 0x0000000572057211 */ /* 0x000fe400020f0eff */
[----:B--2---:R-:W-:Y:S01]  /*30d0*/  PRMT R94, RZ, 0x7610, R94 ;  /* 0x00007610ff5e7816 */ /* 0x004fe2000000005e */
[----:B------:R2:W-:Y:S01]  /*30e0*/  STS.U16 [R115+UR13+0x8200], R100 ;  /* 0x0082006473007988 */ /* 0x0005e2000800040d */
[----:B------:R-:W-:-:S03]  /*30f0*/  PRMT R117, RZ, 0x7610, R117 ;  /* 0x00007610ff757816 */ /* 0x000fc60000000075 */
[----:B------:R5:W-:Y:S01]  /*3100*/  STS.U16 [R115+UR13+0x8600], R102 ;  /* 0x0086006673007988 */ /* 0x000be2000800040d */
[----:B------:R-:W-:Y:S02]  /*3110*/  PRMT R119, RZ, 0x7610, R119 ;  /* 0x00007610ff777816 */ /* 0x000fe40000000077 */
[----:B------:R-:W-:Y:S01]  /*3120*/  PRMT R121, RZ, 0x7610, R121 ;  /* 0x00007610ff797816 */ /* 0x000fe20000000079 */
[----:B------:R0:W-:Y:S01]  /*3130*/  STS.U16 [R113+UR13], R104 ;  /* 0x0000006871007988 */ /* 0x0001e2000800040d */
[----:B------:R-:W-:Y:S02]  /*3140*/  PRMT R123, RZ, 0x7610, R123 ;  /* 0x00007610ff7b7816 */ /* 0x000fe4000000007b */
[----:B------:R-:W-:Y:S01]  /*3150*/  PRMT R84, RZ, 0x7610, R84 ;  /* 0x00007610ff547816 */ /* 0x000fe20000000054 */
[----:B------:R-:W-:Y:S01]  /*3160*/  STS.U16 [R113+UR13+0x200], R105 ;  /* 0x0002006971007988 */ /* 0x000fe2000800040d */
[----:B------:R-:W-:Y:S02]  /*3170*/  PRMT R90, RZ, 0x7610, R90 ;  /* 0x00007610ff5a7816 */ /* 0x000fe4000000005a */
[----:B----4-:R-:W-:Y:S01]  /*3180*/  PRMT R92, RZ, 0x7610, R92 ;  /* 0x00007610ff5c7816 */ /* 0x010fe2000000005c */
[----:B------:R4:W-:Y:S01]  /*3190*/  STS.U16 [R113+UR13+0x400], R106 ;  /* 0x0004006a71007988 */ /* 0x0009e2000800040d */
[----:B------:R-:W-:-:S02]  /*31a0*/  PRMT R96, RZ, 0x7610, R96 ;  /* 0x00007610ff607816 */ /* 0x000fc40000000060 */
[----:B------:R-:W-:Y:S01]  /*31b0*/  PRMT R98, RZ, 0x7610, R98 ;  /* 0x00007610ff627816 */ /* 0x000fe20000000062 */
[----:B------:R1:W-:Y:S01]  /*31c0*/  STS.U16 [R113+UR13+0x800], R108 ;  /* 0x0008006c71007988 */ /* 0x0003e2000800040d */
[----:B--2---:R-:W-:Y:S02]  /*31d0*/  PRMT R100, RZ, 0x7610, R100 ;  /* 0x00007610ff647816 */ /* 0x004fe40000000064 */
[----:B-----5:R-:W-:Y:S01]  /*31e0*/  PRMT R102, RZ, 0x7610, R102 ;  /* 0x00007610ff667816 */ /* 0x020fe20000000066 */
[----:B------:R2:W-:Y:S01]  /*31f0*/  STS.U16 [R113+UR13+0xc00], R110 ;  /* 0x000c006e71007988 */ /* 0x0005e2000800040d */
[----:B0-----:R-:W-:Y:S02]  /*3200*/  PRMT R104, RZ, 0x7610, R104 ;  /* 0x00007610ff687816 */ /* 0x001fe40000000068 */
[----:B----4-:R-:W-:Y:S01]  /*3210*/  PRMT R106, RZ, 0x7610, R106 ;  /* 0x00007610ff6a7816 */ /* 0x010fe2000000006a */
[----:B------:R-:W4:Y:S01]  /*3220*/  @P3 LDG.E.U16 R94, desc[UR26][R50.64] ;  /* 0x0000001a325e3981 */ /* 0x000f22000c1e1500 */
[----:B------:R-:W-:-:S02]  /*3230*/  PRMT R112, RZ, 0x7610, R112 ;  /* 0x00007610ff707816 */ /* 0x000fc40000000070 */
[----:B-1----:R-:W-:Y:S01]  /*3240*/  PRMT R108, RZ, 0x7610, R108 ;  /* 0x00007610ff6c7816 */ /* 0x002fe2000000006c */
[----:B------:R-:W5:Y:S01]  /*3250*/  @P3 LDG.E.U16 R117, desc[UR26][R48.64] ;  /* 0x0000001a30753981 */ /* 0x000f62000c1e1500 */
[----:B------:R-:W-:Y:S02]  /*3260*/  PRMT R114, RZ, 0x7610, R114 ;  /* 0x00007610ff727816 */ /* 0x000fe40000000072 */
[----:B--2---:R-:W-:Y:S01]  /*3270*/  PRMT R110, RZ, 0x7610, R110 ;  /* 0x00007610ff6e7816 */ /* 0x004fe2000000006e */
        /* <DEDUP_REMOVED lines=28> */
[----:B------:R0:W-:Y:S04]  /*3440*/  STS.U16 [R113+UR13+0xa00], R109 ;  /* 0x000a006d71007988 */ /* 0x0001e8000800040d */
[----:B------:R-:W-:Y:S01]  /*3450*/  STS.U16 [R113+UR13+0x600], R107 ;  /* 0x0006006b71007988 */ /* 0x000fe2000800040d */
[----:B0-----:R-:W-:Y:S01]  /*3460*/  LEA R109, P0, R91, R86, 0x1 ;  /* 0x000000565b6d7211 */ /* 0x001fe200078008ff */
[----:B------:R-:W-:Y:S01]  /*3470*/  UMOV UR6, URZ ;  /* 0x000000ff00067c82 */ /* 0x000fe20008000000 */
[----:B------:R-:W-:Y:S01]  /*3480*/  IMAD.SHL.U32 R81, R81, 0x20, RZ ;  /* 0x0000002051517824 */ /* 0x000fe200078e00ff */
[----:B---3--:R0:W-:Y:S02]  /*3490*/  STS.U16 [R113+UR13+0xe00], R111 ;  /* 0x000e006f71007988 */ /* 0x0081e4000800040d */
[----:B0-----:R-:W-:-:S04]  /*34a0*/  SHF.R.S32.HI R111, RZ, 0x1f, R82 ;  /* 0x0000001fff6f7819 */ /* 0x001fc80000011452 */
[----:B------:R-:W-:Y:S02]  /*34b0*/  SHF.L.U64.HI R111, R82, 0x1, R111 ;  /* 0x00000001526f7819 */ /* 0x000fe4000001026f */
[----:B------:R-:W-:-:S04]  /*34c0*/  SHF.R.S32.HI R82, RZ, 0x1f, R91 ;  /* 0x0000001fff527819 */ /* 0x000fc8000001145b */
[----:B------:R-:W-:Y:S02]  /*34d0*/  LEA.HI.X R91, R91, R111, R82, 0x1, P0 ;  /* 0x0000006f5b5b7211 */ /* 0x000fe400000f0c52 */
[----:B------:R-:W-:Y:S02]  /*34e0*/  SHF.R.S32.HI R82, RZ, 0x1f, R93 ;  /* 0x0000001fff527819 */ /* 0x000fe4000001145d */
[----:B------:R-:W-:-:S04]  /*34f0*/  LEA R107, P0, R93, R86, 0x1 ;  /* 0x000000565d6b7211 */ /* 0x000fc800078008ff */
[----:B------:R-:W-:Y:S02]  /*3500*/  LEA.HI.X R82, R93, R111, R82, 0x1, P0 ;  /* 0x0000006f5d527211 */ /* 0x000fe400000f0c52 */
[----:B------:R-:W-:Y:S01]  /*3510*/  SHF.R.S32.HI R93, RZ, 0x1f, R95 ;  /* 0x0000001fff5d7819 */ /* 0x000fe2000001145f */
[----:B----4-:R0:W-:Y:S04]  /*3520*/  STS.U16 [R113+UR13+0x1000], R94 ;  /* 0x0010005e71007988 */ /* 0x0101e8000800040d */
[----:B-----5:R-:W-:Y:S01]  /*3530*/  STS.U16 [R113+UR13+0x1200], R117 ;  /* 0x0012007571007988 */ /* 0x020fe2000800040d */
[----:B0-----:R-:W-:-:S03]  /*3540*/  LEA R94, P0, R95, R86, 0x1 ;  /* 0x000000565f5e7211 */ /* 0x001fc600078008ff */
[----:B--2---:R-:W-:Y:S01]  /*3550*/  STS.U16 [R113+UR13+0x1400], R119 ;  /* 0x0014007771007988 */ /* 0x004fe2000800040d */
[----:B------:R-:W-:-:S03]  /*3560*/  LEA.HI.X R95, R95, R111, R93, 0x1, P0 ;  /* 0x0000006f5f5f7211 */ /* 0x000fc600000f0c5d */
[----:B------:R-:W-:Y:S01]  /*3570*/  STS.U16 [R113+UR13+0x1600], R121 ;  /* 0x0016007971007988 */ /* 0x000fe2000800040d */
[C---:B------:R-:W-:Y:S02]  /*3580*/  LEA R86, P0, R103.reuse, R86, 0x1 ;  /* 0x0000005667567211 */ /* 0x040fe400078008ff */
[----:B------:R-:W-:Y:S01]  /*3590*/  SHF.R.S32.HI R93, RZ, 0x1f, R103 ;  /* 0x0000001fff5d7819 */ /* 0x000fe20000011467 */
[----:B------:R-:W-:Y:S04]  /*35a0*/  STS.U16 [R113+UR13+0x1800], R123 ;  /* 0x0018007b71007988 */ /* 0x000fe8000800040d */
[----:B------:R0:W-:Y:S04]  /*35b0*/  STS.U16 [R113+UR13+0x1a00], R84 ;  /* 0x001a005471007988 */ /* 0x0001e8000800040d */
[----:B------:R-:W-:Y:S04]  /*35c0*/  STS.U16 [R113+UR13+0x1c00], R90 ;  /* 0x001c005a71007988 */ /* 0x000fe8000800040d */
[----:B------:R1:W-:Y:S04]  /*35d0*/  STS.U16 [R113+UR13+0x1e00], R92 ;  /* 0x001e005c71007988 */ /* 0x0003e8000800040d */
[----:B------:R-:W-:Y:S04]  /*35e0*/  STS.U16 [R113+UR13+0x2000], R96 ;  /* 0x0020006071007988 */ /* 0x000fe8000800040d */
[----:B------:R-:W-:Y:S04]  /*35f0*/  STS.U16 [R113+UR13+0x2200], R98 ;  /* 0x0022006271007988 */ /* 0x000fe8000800040d */
[----:B------:R-:W-:Y:S04]  /*3600*/  STS.U16 [R113+UR13+0x2400], R100 ;  /* 0x0024006471007988 */ /* 0x000fe8000800040d */
[----:B------:R2:W-:Y:S04]  /*3610*/  STS.U16 [R113+UR13+0x2600], R102 ;  /* 0x0026006671007988 */ /* 0x0005e8000800040d */
[----:B------:R-:W-:Y:S04]  /*3620*/  STS.U16 [R113+UR13+0x2800], R104 ;  /* 0x0028006871007988 */ /* 0x000fe8000800040d */
        /* <DEDUP_REMOVED lines=10> */
[----:B------:R3:W-:Y:S01]  /*36d0*/  STS.U16 [R113+UR13+0x3e00], R105 ;  /* 0x003e006971007988 */ /* 0x0007e2000800040d */
[----:B------:R4:W-:Y:S06]  /*36e0*/  MEMBAR.ALL.CTA ;  /* 0x0000000000007992 */ /* 0x0009ec0000008000 */
[----:B----4-:R-:W4:Y:S01]  /*36f0*/  FENCE.VIEW.ASYNC.S ;  /* 0x00000000000073c6 */ /* 0x010f220000000000 */
[----:B------:R-:W-:-:S02]  /*3700*/  LEA.HI.X R103, R103, R111, R93, 0x1, P0 ;  /* 0x0000006f67677211 */ /* 0x000fc400000f0c5d */
[----:B------:R-:W-:Y:S01]  /*3710*/  SHF.R.S32.HI R93, RZ, 0x1f, R67 ;  /* 0x0000001fff5d7819 */ /* 0x000fe20000011443 */
[----:B----4-:R-:W-:Y:S01]  /*3720*/  BAR.SYNC.DEFER_BLOCKING 0x0 ;  /* 0x0000000000007b1d */ /* 0x010fe20000010000 */
[----:B------:R-:W-:Y:S02]  /*3730*/  ISETP.NE.U32.AND P0, PT, RZ, UR7, PT ;  /* 0x00000007ff007c0c */ /* 0x000fe4000bf05070 */
[----:B------:R-:W-:Y:S02]  /*3740*/  LEA.HI R93, R93, R67, RZ, 0x5 ;  /* 0x000000435d5d7211 */ /* 0x000fe400078f28ff */
[----:B------:R-:W-:Y:S02]  /*3750*/  ISETP.LT.OR P4, PT, R67, 0x20, P0 ;  /* 0x000000204300780c */ /* 0x000fe40000781670 */
[----:B0-----:R-:W-:Y:S02]  /*3760*/  SHF.R.S32.HI R84, RZ, 0x5, R93 ;  /* 0x00000005ff547819 */ /* 0x001fe4000001145d */
[----:B-1----:R-:W-:-:S02]  /*3770*/  IADD3 R92, P6, PT, R109, UR8, RZ ;  /* 0x000000086d5c7c10 */ /* 0x002fc4000ffde0ff */
[----:B------:R-:W-:Y:S02]  /*3780*/  IADD3 R90, P5, PT, R107, UR8, RZ ;  /* 0x000000086b5a7c10 */ /* 0x000fe4000ffbe0ff */
[----:B------:R-:W-:Y:S02]  /*3790*/  VIMNMX R84, PT, PT, R84, 0x1, !PT ;  /* 0x0000000154547848 */ /* 0x000fe40007fe0100 */
[----:B------:R-:W-:Y:S02]  /*37a0*/  IADD3.X R93, PT, PT, R91, UR9, RZ, P6, !PT ;  /* 0x000000095b5d7c10 */ /* 0x000fe4000b7fe4ff */
[----:B------:R-:W-:Y:S02]  /*37b0*/  IADD3.X R91, PT, PT, R82, UR9, RZ, P5, !PT ;  /* 0x00000009525b7c10 */ /* 0x000fe4000affe4ff */
[----:B------:R-:W-:Y:S02]  /*37c0*/  IADD3 R94, P6, PT, R94, UR8, RZ ;  /* 0x000000085e5e7c10 */ /* 0x000fe4000ffde0ff */
[----:B--2---:R-:W-:Y:S01]  /*37d0*/  IADD3 R102, P5, PT, R86, UR8, RZ ;  /* 0x0000000856667c10 */ /* 0x004fe2000ffbe0ff */
[----:B------:R-:W-:Y:S01]  /*37e0*/  VIADD R84, R84, 0xffffffff ;  /* 0xffffffff54547836 */ /* 0x000fe20000000000 */
[----:B------:R-:W-:-:S02]  /*37f0*/  IADD3.X R95, PT, PT, R95, UR9, RZ, P6, !PT ;  /* 0x000000095f5f7c10 */ /* 0x000fc4000b7fe4ff */
[----:B------:R-:W-:Y:S01]  /*3800*/  IADD3.X R103, PT, PT, R103, UR9, RZ, P5, !PT ;  /* 0x0000000967677c10 */ /* 0x000fe2000affe4ff */
[----:B---3--:R-:W-:Y:S01]  /*3810*/  IMAD.SHL.U32 R105, R80, 0x20, RZ ;  /* 0x0000002050697824 */ /* 0x008fe200078e00ff */
[----:B------:R-:W-:Y:S01]  /*3820*/  ISETP.NE.U32.AND P3, PT, R84, RZ, PT ;  /* 0x000000ff5400720c */ /* 0x000fe20003f65070 */
[----:B------:R-:W-:-:S12]  /*3830*/  @P4 BRA `(.L_x_6) ;  /* 0x0000000000684947 */ /* 0x000fd80003800000 */
[----:B------:R-:W-:Y:S02]  /*3840*/  UIADD3 UR4, UPT, UPT, UR13, 0x8000, URZ ;  /* 0x000080000d047890 */ /* 0x000fe4000fffe0ff */
[----:B------:R-:W-:Y:S02]  /*3850*/  USHF.R.U32.HI UR10, URZ, 0x4, UR13 ;  /* 0x00000004ff0a7899 */ /* 0x000fe4000801160d */
[----:B------:R-:W-:Y:S02]  /*3860*/  USHF.R.U32.HI UR4, URZ, 0x4, UR4 ;  /* 0x00000004ff047899 */ /* 0x000fe40008011604 */
[----:B------:R-:W-:Y:S02]  /*3870*/  USGXT.U32 UR10, UR10, 0xe ;  /* 0x0000000e0a0a789a */ /* 0x000fe40008000000 */
[----:B------:R-:W-:Y:S01]  /*3880*/  USGXT.U32 UR8, UR4, 0xe ;  /* 0x0000000e0408789a */ /* 0x000fe20008000000 */
[----:B------:R-:W-:Y:S01]  /*3890*/  UMOV UR16, 0x80 ;  /* 0x0000008000107882 */ /* 0x000fe20000000000 */
[----:B------:R-:W-:Y:S01]  /*38a0*/  UMOV UR17, 0x40004040 ;  /* 0x4000404000117882 */ /* 0x000fe20000000000 */
[----:B------:R-:W-:Y:S01]  /*38b0*/  UMOV UR18, 0xfffffffe ;  /* 0xfffffffe00127882 */ /* 0x000fe20000000000 */
[----:B------:R-:W-:Y:S01]  /*38c0*/  UMOV UR19, 0x7fffbfdf ;  /* 0x7fffbfdf00137882 */ /* 0x000fe20000000000 */
[----:B------:R-:W-:Y:S01]  /*38d0*/  UMOV UR11, URZ ;  /* 0x000000ff000b7c82 */ /* 0x000fe20008000000 */
[----:B------:R-:W-:Y:S01]  /*38e0*/  UMOV UR9, URZ ;  /* 0x000000ff00097c82 */ /* 0x000fe20008000000 */
[----:B------:R-:W-:-:S02]  /*38f0*/  UIADD3.64 UR18, UPT, UPT, UR10, -UR18, URZ ;  /* 0x800000120a127297 */ /* 0x000fc4000fffe0ff */
[----:B------:R-:W-:Y:S01]  /*3900*/  UIADD3.64 UR16, UPT, UPT, UR8, UR16, URZ ;  /* 0x0000001008107297 */ /* 0x000fe2000fffe0ff */
[----:B------:R-:W-:Y:S01]  /*3910*/  UMOV UR20, 0x0 ;  /* 0x0000000000147882 */ /* 0x000fe20000000000 */
[----:B------:R-:W-:Y:S01]  /*3920*/  UMOV UR21, 0x4408490 ;  /* 0x0440849000157882 */ /* 0x000fe20000000000 */
[----:B------:R-:W-:Y:S01]  /*3930*/  UMOV UR4, UR15 ;  /* 0x0000000f00047c82 */ /* 0x000fe20008000000 */
[----:B------:R-:W-:Y:S01]  /*3940*/  UMOV UR5, URZ ;  /* 0x000000ff00057c82 */ /* 0x000fe20008000000 */
[----:B------:R-:W-:Y:S01]  /*3950*/  UMOV UR11, 0x80004020 ;  /* 0x80004020000b7882 */ /* 0x000fe20000000000 */
[----:B------:R-:W-:Y:S01]  /*3960*/  UMOV UR9, 0x40004040 ;  /* 0x4000404000097882 */ /* 0x000fe20000000000 */
[----:B------:R-:W-:Y:S01]  /*3970*/  UMOV UR22, 0x0 ;  /* 0x0000000000167882 */ /* 0x000fe20000000000 */
[----:B------:R-:W-:Y:S01]  /*3980*/  UMOV UR23, 0x4408490 ;  /* 0x0440849000177882 */ /* 0x000fe20000000000 */
[----:B------:R-:W-:Y:S01]  /*3990*/  UMOV UR4, UR4 ;  /* 0x0000000400047c82 */ /* 0x000fe20008000000 */
[----:B------:R0:W-:Y:S01]  /*39a0*/  UTCHMMA gdesc[UR8], gdesc[UR10], tmem[UR12], tmem[UR20], idesc[UR21], !UPT ;  /* 0x00ff140a080075ea */ /* 0x0001e2000f80000c */
[----:B------:R0:W-:Y:S01]  /*39b0*/  UTCHMMA gdesc[UR16], gdesc[UR18], tmem[UR12], tmem[UR22], idesc[UR23], UPT ;  /* 0x00ff1612100075ea */ /* 0x0001e2000b80000c */
[----:B------:R0:W-:Y:S01]  /*39c0*/  UTCBAR [UR4], URZ ;  /* 0x000000ff040073e9 */ /* 0x0001e200080000ff */
[----:B------:R-:W-:Y:S01]  /*39d0*/  NOP ;  /* 0x0000000000007918 */ /* 0x000fe20000000000 */
.L_x_6:
[----:B------:R-:W-:Y:S05]  /*39e0*/  @!P3 BRA `(.L_x_7) ;  /* 0x0000000c0080b947 */ /* 0x000fea0003800000 */
[----:B0-----:R-:W-:Y:S01]  /*39f0*/  UIADD3 UR4, UPT, UPT, UR13, 0x9000, URZ ;  /* 0x000090000d047890 */ /* 0x001fe2000fffe0ff */
[----:B------:R-:W-:Y:S01]  /*3a00*/  VIADD R66, R66, 0xffffffe0 ;  /* 0xffffffe042427836 */ /* 0x000fe20000000000 */
[----:B------:R-:W-:Y:S01]  /*3a10*/  UIADD3 UR5, UPT, UPT, UR13, 0x4000, URZ ;  /* 0x000040000d057890 */ /* 0x000fe2000fffe0ff */
[----:B------:R-:W-:Y:S01]  /*3a20*/  IMAD.MOV.U32 R80, RZ, RZ, R84 ;  /* 0x000000ffff507224 */ /* 0x000fe200078e0054 */
        /* <DEDUP_REMOVED lines=10> */
[----:B------:R-:W-:-:S02]  /*3ad0*/  UIADD3.64 UR16, UPT, UPT, UR8, UR16, URZ ;  /* 0x0000001008107297 */ /* 0x000fc4000fffe0ff */
[----:B------:R-:W-:Y:S01]  /*3ae0*/  UIADD3.64 UR18, UPT, UPT, UR10, -UR18, URZ ;  /* 0x800000120a127297 */ /* 0x000fe2000fffe0ff */
[----:B------:R-:W-:Y:S01]  /*3af0*/  UMOV UR5, 0x1 ;  /* 0x0000000100057882 */ /* 0x000fe20000000000 */
[----:B------:R-:W-:-:S10]  /*3b00*/  UMOV UR4, URZ ;  /* 0x000000ff00047c82 */ /* 0x000fd40008000000 */
.L_x_10:
[----:B------:R-:W-:Y:S01]  /*3b10*/  USHF.L.U32 UR6, UR6, 0x1f, URZ ;  /* 0x0000001f06067899 */ /* 0x000fe200080006ff */
[----:B------:R-:W-:-:S04]  /*3b20*/  IMAD.WIDE R46, R81, 0x2, R46 ;  /* 0x00000002512e7825 */ /* 0x000fc800078e022e */
[----:B------:R-:W-:-:S04]  /*3b30*/  IMAD.WIDE R48, R81, 0x2, R48 ;  /* 0x0000000251307825 */ /* 0x000fc800078e0230 */
[----:B0-----:R-:W-:-:S04]  /*3b40*/  IMAD.U32 R82, RZ, RZ, UR6 ;  /* 0x00000006ff527e24 */ /* 0x001fc8000f8e00ff */
[----:B------:R-:W0:Y:S02]  /*3b50*/  SYNCS.PHASECHK.TRANS64.TRYWAIT P3, [UR15], R82 ;  /* 0x00000052ff0075a7 */ /* 0x000e24000806110f */
[----:B0-----:R-:W-:Y:S05]  /*3b60*/  @!P3 BRA `(.L_x_8) ;  /* 0x0000002c0098b947 */ /* 0x001fea0003800000 */
.L_x_16:
[-C--:B------:R-:W-:Y:S01]  /*3b70*/  ISETP.GE.AND P4, PT, R3, R66.reuse, PT ;  /* 0x000000420300720c */ /* 0x080fe20003f86270 */
[----:B------:R-:W-:Y:S01]  /*3b80*/  IMAD.WIDE R70, R105, 0x2, R70 ;  /* 0x0000000269467825 */ /* 0x000fe200078e0246 */
[-C--:B------:R-:W-:Y:S02]  /*3b90*/  ISETP.GE.AND P3, PT, R99, R66.reuse, PT ;  /* 0x000000426300720c */ /* 0x080fe40003f66270 */
[-C--:B------:R-:W-:Y:S01]  /*3ba0*/  ISETP.GE.AND P6, PT, R97, R66.reuse, PT ;  /* 0x000000426100720c */ /* 0x080fe20003fc6270 */
[----:B------:R-:W-:Y:S01]  /*3bb0*/  IMAD.WIDE R72, R105, 0x2, R72 ;  /* 0x0000000269487825 */ /* 0x000fe200078e0248 */
[----:B------:R-:W-:Y:S02]  /*3bc0*/  ISETP.GE.AND P5, PT, R101, R66, PT ;  /* 0x000000426500720c */ /* 0x000fe40003fa6270 */
[----:B------:R-:W-:Y:S01]  /*3bd0*/  PRMT R82, RZ, 0x7610, R82 ;  /* 0x00007610ff527816 */ /* 0x000fe20000000052 */
[----:B------:R-:W-:Y:S01]  /*3be0*/  IMAD.WIDE R76, R105, 0x2, R76 ;  /* 0x00000002694c7825 */ /* 0x000fe200078e024c */
[----:B------:R-:W-:-:S02]  /*3bf0*/  PRMT R84, RZ, 0x7610, R84 ;  /* 0x00007610ff547816 */ /* 0x000fc40000000054 */
[----:B------:R-:W-:Y:S01]  /*3c00*/  PRMT R86, RZ, 0x7610, R86 ;  /* 0x00007610ff567816 */ /* 0x000fe20000000056 */
[----:B------:R-:W-:Y:S01]  /*3c10*/  IMAD.WIDE R74, R105, 0x2, R74 ;  /* 0x00000002694a7825 */ /* 0x000fe200078e024a */
[----:B------:R-:W-:Y:S01]  /*3c20*/  PRMT R96, RZ, 0x7610, R96 ;  /* 0x00007610ff607816 */ /* 0x000fe20000000060 */
[----:B------:R-:W2:Y:S01]  /*3c30*/  @!P4 LDG.E.U16 R82, desc[UR26][R70.64] ;  /* 0x0000001a4652c981 */ /* 0x000ea2000c1e1500 */
[-C--:B------:R-:W-:Y:S01]  /*3c40*/  ISETP.GE.AND P4, PT, R83, R66.reuse, PT ;  /* 0x000000425300720c */ /* 0x080fe20003f86270 */
[----:B------:R-:W-:Y:S02]  /*3c50*/  IMAD.WIDE R102, R105, 0x2, R102 ;  /* 0x0000000269667825 */ /* 0x000fe400078e0266 */
[----:B------:R-:W3:Y:S01]  /*3c60*/  @!P3 LDG.E.U16 R84, desc[UR26][R72.64] ;  /* 0x0000001a4854b981 */ /* 0x000ee2000c1e1500 */
[-C--:B------:R-:W-:Y:S01]  /*3c70*/  ISETP.GE.AND P3, PT, R87, R66.reuse, PT ;  /* 0x000000425700720c */ /* 0x080fe20003f66270 */
[----:B------:R-:W-:Y:S02]  /*3c80*/  IMAD.WIDE R94, R105, 0x2, R94 ;  /* 0x00000002695e7825 */ /* 0x000fe400078e025e */
[----:B------:R-:W4:Y:S01]  /*3c90*/  @!P6 LDG.E.U16 R86, desc[UR26][R74.64] ;  /* 0x0000001a4a56e981 */ /* 0x000f22000c1e1500 */
[----:B------:R-:W-:Y:S01]  /*3ca0*/  ISETP.GE.AND P6, PT, R85, R66, PT ;  /* 0x000000425500720c */ /* 0x000fe20003fc6270 */
[----:B------:R-:W-:-:S02]  /*3cb0*/  IMAD.WIDE R90, R105, 0x2, R90 ;  /* 0x00000002695a7825 */ /* 0x000fc400078e025a */
[----:B------:R-:W5:Y:S01]  /*3cc0*/  @!P5 LDG.E.U16 R96, desc[UR26][R76.64] ;  /* 0x0000001a4c60d981 */ /* 0x000f62000c1e1500 */
[----:B------:R-:W-:Y:S01]  /*3cd0*/  ISETP.GE.AND P5, PT, R89, R66, PT ;  /* 0x000000425900720c */ /* 0x000fe20003fa6270 */
[----:B------:R-:W-:Y:S01]  /*3ce0*/  IMAD.WIDE R92, R105, 0x2, R92 ;  /* 0x00000002695c7825 */ /* 0x000fe200078e025c */
[----:B------:R-:W-:Y:S02]  /*3cf0*/  PRMT R98, RZ, 0x7610, R98 ;  /* 0x00007610ff627816 */ /* 0x000fe40000000062 */
[----:B------:R-:W-:Y:S01]  /*3d00*/  PRMT R100, RZ, 0x7610, R100 ;  /* 0x00007610ff647816 */ /* 0x000fe20000000064 */
[C---:B------:R-:W-:Y:S01]  /*3d10*/  IMAD.WIDE R50, R81.reuse, 0x2, R50 ;  /* 0x0000000251327825 */ /* 0x040fe200078e0232 */
[----:B------:R-:W-:Y:S02]  /*3d20*/  PRMT R104, RZ, 0x7610, R104 ;  /* 0x00007610ff687816 */ /* 0x000fe40000000068 */
[----:B------:R-:W-:Y:S01]  /*3d30*/  PRMT R106, RZ, 0x7610, R106 ;  /* 0x00007610ff6a7816 */ /* 0x000fe2000000006a */
[----:B------:R-:W3:Y:S01]  /*3d40*/  @!P4 LDG.E.U16 R98, desc[UR26][R92.64] ;  /* 0x0000001a5c62c981 */ /* 0x000ee2000c1e1500 */
[----:B------:R-:W-:-:S03]  /*3d50*/  IMAD.WIDE R52, R81, 0x2, R52 ;  /* 0x0000000251347825 */ /* 0x000fc600078e0234 */
[----:B------:R-:W5:Y:S01]  /*3d60*/  @!P3 LDG.E.U16 R100, desc[UR26][R90.64] ;  /* 0x0000001a5a64b981 */ /* 0x000f62000c1e1500 */
[----:B------:R-:W-:-:S03]  /*3d70*/  IMAD.WIDE R54, R81, 0x2, R54 ;  /* 0x0000000251367825 */ /* 0x000fc600078e0236 */
[----:B------:R-:W5:Y:S01]  /*3d80*/  @!P6 LDG.E.U16 R104, desc[UR26][R94.64] ;  /* 0x0000001a5e68e981 */ /* 0x000f62000c1e1500 */
[----:B------:R-:W-:-:S03]  /*3d90*/  IMAD.WIDE R56, R81, 0x2, R56 ;  /* 0x0000000251387825 */ /* 0x000fc600078e0238 */
[----:B------:R-:W5:Y:S01]  /*3da0*/  @!P5 LDG.E.U16 R106, desc[UR26][R102.64] ;  /* 0x0000001a666ad981 */ /* 0x000f62000c1e1500 */
[C---:B------:R-:W-:Y:S01]  /*3db0*/  IMAD.WIDE R58, R81.reuse, 0x2, R58 ;  /* 0x00000002513a7825 */ /* 0x040fe200078e023a */
[----:B------:R-:W-:Y:S01]  /*3dc0*/  BAR.SYNC.DEFER_BLOCKING 0x0 ;  /* 0x0000000000007b1d */ /* 0x000fe20000010000 */
[----:B------:R-:W-:Y:S02]  /*3dd0*/  ISETP.GE.AND P4, PT, R88, R66, PT ;  /* 0x000000425800720c */ /* 0x000fe40003f86270 */
[C---:B------:R-:W-:Y:S01]  /*3de0*/  IMAD.WIDE R60, R81.reuse, 0x2, R60 ;  /* 0x00000002513c7825 */ /* 0x040fe200078e023c */
[----:B------:R-:W-:Y:S02]  /*3df0*/  PRMT R108, RZ, 0x7610, R108 ;  /* 0x00007610ff6c7816 */ /* 0x000fe4000000006c */
[----:B------:R-:W-:Y:S01]  /*3e00*/  PRMT R110, RZ, 0x7610, R110 ;  /* 0x00007610ff6e7816 */ /* 0x000fe2000000006e */
[----:B------:R-:W-:Y:S01]  /*3e10*/  IMAD.WIDE R62, R81, 0x2, R62 ;  /* 0x00000002513e7825 */ /* 0x000fe200078e023e */
[----:B------:R-:W-:-:S02]  /*3e20*/  PRMT R112, RZ, 0x7610, R112 ;  /* 0x00007610ff707816 */ /* 0x000fc40000000070 */
[----:B------:R-:W-:Y:S01]  /*3e30*/  PRMT R114, RZ, 0x7610, R114 ;  /* 0x00007610ff727816 */ /* 0x000fe20000000072 */
[C---:B------:R-:W-:Y:S01]  /*3e40*/  IMAD.WIDE R64, R81.reuse, 0x2, R64 ;  /* 0x0000000251407825 */ /* 0x040fe200078e0240 */
[----:B------:R-:W-:Y:S02]  /*3e50*/  PRMT R116, RZ, 0x7610, R116 ;  /* 0x00007610ff747816 */ /* 0x000fe40000000074 */
[----:B------:R-:W-:Y:S01]  /*3e60*/  PRMT R118, RZ, 0x7610, R118 ;  /* 0x00007610ff767816 */ /* 0x000fe20000000076 */
[----:B------:R-:W-:Y:S01]  /*3e70*/  IMAD.WIDE R78, R81, 0x2, R78 ;  /* 0x00000002514e7825 */ /* 0x000fe200078e024e */
[----:B------:R-:W-:Y:S02]  /*3e80*/  PRMT R120, RZ, 0x7610, R120 ;  /* 0x00007610ff787816 */ /* 0x000fe40000000078 */
[----:B------:R-:W-:Y:S02]  /*3e90*/  PRMT R122, RZ, 0x7610, R122 ;  /* 0x00007610ff7a7816 */ /* 0x000fe4000000007a */
[----:B------:R-:W-:-:S02]  /*3ea0*/  PRMT R124, RZ, 0x7610, R124 ;  /* 0x00007610ff7c7816 */ /* 0x000fc4000000007c */
[----:B------:R-:W-:Y:S02]  /*3eb0*/  PRMT R107, RZ, 0x7610, R107 ;  /* 0x00007610ff6b7816 */ /* 0x000fe4000000006b */
[----:B------:R-:W-:Y:S01]  /*3ec0*/  PRMT R109, RZ, 0x7610, R109 ;  /* 0x00007610ff6d7816 */ /* 0x000fe2000000006d */
[----:B------:R-:W5:Y:S04]  /*3ed0*/  @!P4 LDG.E.U16 R108, desc[UR26][R78.64] ;  /* 0x0000001a4e6cc981 */ /* 0x000f68000c1e1500 */
        /* <DEDUP_REMOVED lines=9> */
[----:B------:R-:W5:Y:S01]  /*3f70*/  @!P4 LDG.E.U16 R109, desc[UR26][R46.64] ;  /* 0x0000001a2e6dc981 */ /* 0x000f62000c1e1500 */
[----:B------:R-:W-:Y:S01]  /*3f80*/  PRMT R111, RZ, 0x7610, R111 ;  /* 0x00007610ff6f7816 */ /* 0x000fe2000000006f */
[----:B------:R-:W-:Y:S01]  /*3f90*/  IMAD.WIDE R6, R81, 0x2, R6 ;  /* 0x0000000251067825 */ /* 0x000fe200078e0206 */
[----:B------:R-:W-:-:S03]  /*3fa0*/  PRMT R117, RZ, 0x7610, R117 ;  /* 0x00007610ff757816 */ /* 0x000fc60000000075 */
[C---:B------:R-:W-:Y:S01]  /*3fb0*/  IMAD.WIDE R8, R81.reuse, 0x2, R8 ;  /* 0x0000000251087825 */ /* 0x040fe200078e0208 */
[----:B------:R-:W5:Y:S03]  /*3fc0*/  @!P4 LDG.E.U16 R111, desc[UR26][R6.64] ;  /* 0x0000001a066fc981 */ /* 0x000f66000c1e1500 */
[----:B------:R-:W-:-:S04]  /*3fd0*/  IMAD.WIDE R10, R81, 0x2, R10 ;  /* 0x00000002510a7825 */ /* 0x000fc800078e020a */
        /* <DEDUP_REMOVED lines=17> */
[----:B------:R-:W-:-:S05]  /*40f0*/  IMAD.WIDE R4, R81, 0x2, R4 ;  /* 0x0000000251047825 */ /* 0x000fca00078e0204 */
[----:B------:R-:W5:Y:S04]  /*4100*/  @!P4 LDG.E.U16 R117, desc[UR26][R4.64] ;  /* 0x0000001a0475c981 */ /* 0x000f68000c1e1500 */
[----:B--2---:R0:W-:Y:S04]  /*4110*/  STS.U16 [R113+UR13+0x9000], R82 ;  /* 0x0090005271007988 */ /* 0x0041e8000800040d */
[----:B----4-:R1:W-:Y:S01]  /*4120*/  STS.U16 [R113+UR13+0x9400], R86 ;  /* 0x0094005671007988 */ /* 0x0103e2000800040d */
[----:B0-----:R-:W-:-:S06]  /*4130*/  PRMT R82, RZ, 0x7610, R82 ;  /* 0x00007610ff527816 */ /* 0x001fcc0000000052 */
[----:B------:R-:W2:Y:S01]  /*4140*/  @!P4 LDG.E.U16 R82, desc[UR26][R44.64] ;  /* 0x0000001a2c52c981 */ /* 0x000ea2000c1e1500 */
[----:B-1----:R-:W-:-:S03]  /*4150*/  PRMT R86, RZ, 0x7610, R86 ;  /* 0x00007610ff567816 */ /* 0x002fc60000000056 */
[----:B---3--:R0:W-:Y:S04]  /*4160*/  STS.U16 [R113+UR13+0x9800], R98 ;  /* 0x0098006271007988 */ /* 0x0081e8000800040d */
[----:B------:R-:W3:Y:S04]  /*4170*/  @!P4 LDG.E.U16 R86, desc[UR26][R40.64] ;  /* 0x0000001a2856c981 */ /* 0x000ee8000c1e1500 */
[----:B-----5:R1:W-:Y:S01]  /*4180*/  STS.U16 [R113+UR13+0x9c00], R104 ;  /* 0x009c006871007988 */ /* 0x0203e2000800040d */
[----:B0-----:R-:W-:-:S03]  /*4190*/  PRMT R98, RZ, 0x7610, R98 ;  /* 0x00007610ff627816 */ /* 0x001fc60000000062 */
[----:B------:R0:W-:Y:S04]  /*41a0*/  STS.U16 [R115+UR13+0x9200], R84 ;  /* 0x0092005473007988 */ /* 0x0001e8000800040d */
[----:B------:R4:W-:Y:S01]  /*41b0*/  STS.U16 [R115+UR13+0x9600], R96 ;  /* 0x0096006073007988 */ /* 0x0009e2000800040d */
[----:B-1----:R-:W-:-:S03]  /*41c0*/  PRMT R104, RZ, 0x7610, R104 ;  /* 0x00007610ff687816 */ /* 0x002fc60000000068 */
[----:B------:R1:W-:Y:S01]  /*41d0*/  STS.U16 [R115+UR13+0x9a00], R100 ;  /* 0x009a006473007988 */ /* 0x0003e2000800040d */
[----:B0-----:R-:W-:-:S03]  /*41e0*/  PRMT R84, RZ, 0x7610, R84 ;  /* 0x00007610ff547816 */ /* 0x001fc60000000054 */
[----:B------:R0:W-:Y:S01]  /*41f0*/  STS.U16 [R115+UR13+0x9e00], R106 ;  /* 0x009e006a73007988 */ /* 0x0001e2000800040d */
[----:B----4-:R-:W-:-:S03]  /*4200*/  PRMT R96, RZ, 0x7610, R96 ;  /* 0x00007610ff607816 */ /* 0x010fc60000000060 */
[----:B------:R-:W4:Y:S01]  /*4210*/  @!P4 LDG.E.U16 R84, desc[UR26][R42.64] ;  /* 0x0000001a2a54c981 */ /* 0x000f22000c1e1500 */
[----:B-1----:R-:W-:-:S03]  /*4220*/  PRMT R100, RZ, 0x7610, R100 ;  /* 0x00007610ff647816 */ /* 0x002fc60000000064 */
[----:B------:R-:W5:Y:S01]  /*4230*/  @!P4 LDG.E.U16 R96, desc[UR26][R38.64] ;  /* 0x0000001a2660c981 */ /* 0x000f62000c1e1500 */
[----:B0-----:R-:W-:-:S03]  /*4240*/  PRMT R106, RZ, 0x7610, R106 ;  /* 0x00007610ff6a7816 */ /* 0x001fc6000000006a */
[----:B------:R-:W5:Y:S04]  /*4250*/  @!P4 LDG.E.U16 R98, desc[UR26][R36.64] ;  /* 0x0000001a2462c981 */ /* 0x000f68000c1e1500 */
[----:B------:R0:W-:Y:S04]  /*4260*/  STS.U16 [R113+UR13+0x4000], R108 ;  /* 0x0040006c71007988 */ /* 0x0001e8000800040d */
[----:B------:R1:W-:Y:S04]  /*4270*/  STS.U16 [R113+UR13+0x4200], R110 ;  /* 0x0042006e71007988 */ /* 0x0003e8000800040d */
[----:B------:R1:W-:Y:S01]  /*4280*/  STS.U16 [R113+UR13+0x4400], R112 ;  /* 0x0044007071007988 */ /* 0x0003e2000800040d */
[----:B0-----:R-:W-:-:S03]  /*4290*/  PRMT R108, RZ, 0x7610, R108 ;  /* 0x00007610ff6c7816 */ /* 0x001fc6000000006c */
[----:B------:R0:W-:Y:S01]  /*42a0*/  STS.U16 [R113+UR13+0x4600], R114 ;  /* 0x0046007271007988 */ /* 0x0001e2000800040d */
[----:B-1----:R-:W-:-:S03]  /*42b0*/  PRMT R110, RZ, 0x7610, R110 ;  /* 0x00007610ff6e7816 */ /* 0x002fc6000000006e */
[----:B------:R1:W-:Y:S01]  /*42c0*/  STS.U16 [R113+UR13+0x4800], R116 ;  /* 0x0048007471007988 */ /* 0x0003e2000800040d */
[----:B------:R-:W-:-:S03]  /*42d0*/  PRMT R112, RZ, 0x7610, R112 ;  /* 0x00007610ff707816 */ /* 0x000fc60000000070 */
        /* <DEDUP_REMOVED lines=12> */
[----:B------:R-:W5:Y:S01]  /*43a0*/  @!P4 LDG.E.U16 R100, desc[UR26][R34.64] ;  /* 0x0000001a2264c981 */ /* 0x000f62000c1e1500 */
[----:B0-----:R-:W-:-:S03]  /*43b0*/  PRMT R107, RZ, 0x7610, R107 ;  /* 0x00007610ff6b7816 */ /* 0x001fc6000000006b */
[----:B------:R-:W5:Y:S01]  /*43c0*/  @!P4 LDG.E.U16 R104, desc[UR26][R32.64] ;  /* 0x0000001a2068c981 */ /* 0x000f62000c1e1500 */
[----:B-1----:R-:W-:-:S03]  /*43d0*/  PRMT R109, RZ, 0x7610, R109 ;  /* 0x00007610ff6d7816 */ /* 0x002fc6000000006d */
        /* <DEDUP_REMOVED lines=12> */
[----:B------:R0:W-:Y:S01]  /*44a0*/  STS.U16 [R113+UR13+0x7c00], R111 ;  /* 0x007c006f71007988 */ /* 0x0001e2000800040d */
[----:B------:R-:W-:-:S03]  /*44b0*/  ULEA UR15, UR5, UR13, 0x3 ;  /* 0x0000000d050f7291 */ /* 0x000fc6000f8e18ff */
[----:B------:R0:W-:Y:S01]  /*44c0*/  STS.U16 [R113+UR13+0x7e00], R117 ;  /* 0x007e007571007988 */ /* 0x0001e2000800040d */
[----:B------:R-:W-:-:S03]  /*44d0*/  UIADD3 UR15, UPT, UPT, UR15, 0xa000, URZ ;  /* 0x0000a0000f0f7890 */ /* 0x000fc6000fffe0ff */
[----:B--2---:R0:W-:Y:S04]  /*44e0*/  STS.U16 [R113+UR13+0x5600], R82 ;  /* 0x0056005271007988 */ /* 0x0041e8000800040d */
[----:B---3--:R0:W-:Y:S04]  /*44f0*/  STS.U16 [R113+UR13+0x5a00], R86 ;  /* 0x005a005671007988 */ /* 0x0081e8000800040d */
[----:B----4-:R0:W-:Y:S04]  /*4500*/  STS.U16 [R113+UR13+0x5800], R84 ;  /* 0x0058005471007988 */ /* 0x0101e8000800040d */
[----:B-----5:R0:W-:Y:S04]  /*4510*/  STS.U16 [R113+UR13+0x5c00], R96 ;  /* 0x005c006071007988 */ /* 0x0201e8000800040d */
[----:B------:R0:W-:Y:S04]  /*4520*/  STS.U16 [R113+UR13+0x5e00], R98 ;  /* 0x005e006271007988 */ /* 0x0001e8000800040d */
        /* <DEDUP_REMOVED lines=13> */
[----:B------:R0:W-:Y:S01]  /*4600*/  STS.U16 [R113+UR13+0x7a00], R109 ;  /* 0x007a006d71007988 */ /* 0x0001e2000800040d */
[----:B------:R1:W-:Y:S06]  /*4610*/  MEMBAR.ALL.CTA ;  /* 0x0000000000007992 */ /* 0x0003ec0000008000 */
[----:B-1----:R-:W1:Y:S02]  /*4620*/  FENCE.VIEW.ASYNC.S ;  /* 0x00000000000073c6 */ /* 0x002e640000000000 */
[----:B-1----:R-:W-:Y:S06]  /*4630*/  BAR.SYNC.DEFER_BLOCKING 0x0 ;  /* 0x0000000000007b1d */ /* 0x002fec0000010000 */
[----:B------:R-:W-:Y:S05]  /*4640*/  @P0 BRA `(.L_x_9) ;  /* 0x00000000003c0947 */ /* 0x000fea0003800000 */
[----:B------:R-:W-:Y:S01]  /*4650*/  UMOV UR20, UR8 ;  /* 0x0000000800147c82 */ /* 0x000fe20008000000 */
[----:B------:R-:W-:Y:S01]  /*4660*/  UMOV UR21, 0x40004040 ;  /* 0x4000404000157882 */ /* 0x000fe20000000000 */
[----:B------:R-:W-:Y:S01]  /*4670*/  UMOV UR22, UR10 ;  /* 0x0000000a00167c82 */ /* 0x000fe20008000000 */
[----:B------:R-:W-:Y:S01]  /*4680*/  UMOV UR23, 0x80004020 ;  /* 0x8000402000177882 */ /* 0x000fe20000000000 */
[----:B------:R-:W-:Y:S01]  /*4690*/  UMOV UR24, 0x0 ;  /* 0x0000000000187882 */ /* 0x000fe20000000000 */
[----:B------:R-:W-:Y:S01]  /*46a0*/  UMOV UR25, 0x4408490 ;  /* 0x0440849000197882 */ /* 0x000fe20000000000 */
[----:B------:R-:W-:Y:S01]  /*46b0*/  UMOV UR6, UR15 ;  /* 0x0000000f00067c82 */ /* 0x000fe20008000000 */
[----:B------:R-:W-:Y:S01]  /*46c0*/  UMOV UR7, URZ ;  /* 0x000000ff00077c82 */ /* 0x000fe20008000000 */
[----:B------:R-:W-:Y:S01]  /*46d0*/  UMOV UR28, 0x0 ;  /* 0x00000000001c7882 */ /* 0x000fe20000000000 */
[----:B------:R-:W-:Y:S01]  /*46e0*/  UMOV UR29, 0x4408490 ;  /* 0x04408490001d7882 */ /* 0x000fe20000000000 */
[----:B------:R1:W-:Y:S01]  /*46f0*/  UTCHMMA gdesc[UR20], gdesc[UR22], tmem[UR12], tmem[UR24], idesc[UR25], UPT ;  /* 0x00ff1816140075ea */ /* 0x0003e2000b80000c */
[----:B------:R-:W-:Y:S01]  /*4700*/  UMOV UR6, UR6 ;  /* 0x0000000600067c82 */ /* 0x000fe20008000000 */
[----:B------:R1:W-:Y:S01]  /*4710*/  UTCHMMA gdesc[UR16], gdesc[UR18], tmem[UR12], tmem[UR28], idesc[UR29], UPT ;  /* 0x00ff1c12100075ea */ /* 0x0003e2000b80000c */
[----:B------:R1:W-:Y:S01]  /*4720*/  UTCBAR [UR6], URZ ;  /* 0x000000ff060073e9 */ /* 0x0003e200080000ff */
[----:B------:R-:W-:-:S02]  /*4730*/  NOP ;  /* 0x0000000000007918 */ /* 0x000fc40000000000 */
.L_x_9:
[----:B------:R-:W-:Y:S01]  /*4740*/  UIADD3 UR5, UPT, UPT, UR5, 0x1, URZ ;  /* 0x0000000105057890 */ /* 0x000fe2000fffe0ff */
[----:B------:R-:W-:Y:S02]  /*4750*/  VIADD R80, R80, 0xffffffff ;  /* 0xffffffff50507836 */ /* 0x000fe40000000000 */
[----:B------:R-:W-:Y:S01]  /*4760*/  VIADD R66, R66, 0xffffffe0 ;  /* 0xffffffe042427836 */ /* 0x000fe20000000000 */
[----:B------:R-:W-:Y:S02]  /*4770*/  UISETP.GT.AND UP0, UPT, UR5, 0x1, UPT ;  /* 0x000000010500788c */ /* 0x000fe4000bf04270 */
[----:B------:R-:W-:Y:S02]  /*4780*/  ISETP.NE.U32.AND P3, PT, R80, RZ, PT ;  /* 0x000000ff5000720c */ /* 0x000fe40003f65070 */
[----:B-1----:R-:W-:Y:S02]  /*4790*/  USEL UR6, URZ, 0x1, !UP0 ;  /* 0x00000001ff067887 */ /* 0x002fe4000c000000 */
[----:B------:R-:W-:-:S02]  /*47a0*/  USEL UR5, UR5, URZ, !UP0 ;  /* 0x000000ff05057287 */ /* 0x000fc4000c000000 */
[----:B------:R-:W-:-:S03]  /*47b0*/  ULOP3.LUT UR7, UR4, UR6, URZ, 0x3c, !UPT ;  /* 0x0000000604077292 */ /* 0x000fc6000f8e3cff */
[----:B------:R-:W-:-:S04]  /*47c0*/  UMOV UR6, UR4 ;  /* 0x0000000400067c82 */ /* 0x000fc80008000000 */
[----:B------:R-:W-:Y:S01]  /*47d0*/  UMOV UR4, UR7 ;  /* 0x0000000700047c82 */ /* 0x000fe20008000000 */
[----:B------:R-:W-:Y:S05]  /*47e0*/  @P3 BRA `(.L_x_10) ;  /* 0xfffffff000c83947 */ /* 0x000fea000383ffff */
.L_x_7:
[----:B------:R-:W-:-:S13]  /*47f0*/  ISETP.GE.AND P0, PT, R67, 0x20, PT ;  /* 0x000000204300780c */ /* 0x000fda0003f06270 */
[----:B------:R-:W-:Y:S05]  /*4800*/  @!P0 BRA `(.L_x_11) ;  /* 0x0000000000108947 */ /* 0x000fea0003800000 */
[----:B------:R-:W-:-:S06]  /*4810*/  USHF.L.U32 UR6, UR6, 0x1f, URZ ;  /* 0x0000001f06067899 */ /* 0x000fcc00080006ff */
[----:B------:R-:W-:-:S04]  /*4820*/  IMAD.U32 R4, RZ, RZ, UR6 ;  /* 0x00000006ff047e24 */ /* 0x000fc8000f8e00ff */
[----:B------:R-:W1:Y:S02]  /*4830*/  SYNCS.PHASECHK.TRANS64.TRYWAIT P0, [UR15], R4 ;  /* 0x00000004ff0075a7 */ /* 0x000e64000800110f */
[----:B-1----:R-:W-:Y:S05]  /*4840*/  @!P0 BRA `(.L_x_12) ;  /* 0x00000020006c8947 */ /* 0x002fea0003800000 */
.L_x_11:
[----:B------:R-:W-:Y:S01]  /*4850*/  BAR.SYNC.DEFER_BLOCKING 0x0 ;  /* 0x0000000000007b1d */ /* 0x000fe20000010000 */
[C---:B------:R-:W-:Y:S01]  /*4860*/  IMAD.SHL.U32 R70, R69.reuse, 0x100, RZ ;  /* 0x0000010045467824 */ /* 0x040fe200078e00ff */
[C-C-:B------:R-:W-:Y:S01]  /*4870*/  LOP3.LUT R81, R68.reuse, 0x18, R3.reuse, 0xfe, !PT ;  /* 0x0000001844517812 */ /* 0x140fe200078efe03 */
[C---:B------:R-:W-:Y:S01]  /*4880*/  IMAD.SHL.U32 R71, R69.reuse, 0x40, RZ ;  /* 0x0000004045477824 */ /* 0x040fe200078e00ff */
[----:B------:R-:W-:Y:S02]  /*4890*/  LOP3.LUT R83, R68, 0x4, R3, 0xfe, !PT ;  /* 0x0000000444537812 */ /* 0x000fe400078efe03 */
[----:B------:R-:W-:Y:S01]  /*48a0*/  LOP3.LUT R72, R70, 0x1000, RZ, 0xc0, !PT ;  /* 0x0000100046487812 */ /* 0x000fe200078ec0ff */
[----:B------:R-:W-:Y:S01]  /*48b0*/  IMAD.SHL.U32 R70, R69, 0x10, RZ ;  /* 0x0000001045467824 */ /* 0x000fe200078e00ff */
[----:B------:R-:W-:Y:S01]  /*48c0*/  LOP3.LUT R73, R71, 0x2000, RZ, 0xc0, !PT ;  /* 0x0000200047497812 */ /* 0x000fe200078ec0ff */
[----:B------:R-:W-:Y:S01]  /*48d0*/  IMAD.SHL.U32 R71, R69, 0x8, RZ ;  /* 0x0000000845477824 */ /* 0x000fe200078e00ff */
[----:B0-----:R-:W0:Y:S02]  /*48e0*/  LDCU UR4, c[0x0][0x3b4] ;  /* 0x00007680ff0477ac */ /* 0x001e240008000800 */
[----:B------:R-:W-:-:S02]  /*48f0*/  LOP3.LUT R69, R70, 0xf0, RZ, 0xc0, !PT ;  /* 0x000000f046457812 */ /* 0x000fc400078ec0ff */
[----:B------:R-:W-:Y:S01]  /*4900*/  IADD3 R72, PT, PT, R73, UR13, R72 ;  /* 0x0000000d49487c10 */ /* 0x000fe2000fffe048 */
[----:B------:R-:W1:Y:S01]  /*4910*/  LDCU.128 UR8, c[0x0][0x390] ;  /* 0x00007200ff0877ac */ /* 0x000e620008000c00 */
[----:B------:R-:W-:Y:S02]  /*4920*/  LOP3.LUT R70, R71, 0x300, RZ, 0xc0, !PT ;  /* 0x0000030047467812 */ /* 0x000fe400078ec0ff */
[----:B------:R-:W-:Y:S02]  /*4930*/  LOP3.LUT R71, R68, 0x1c, R3, 0xfe, !PT ;  /* 0x0000001c44477812 */ /* 0x000fe400078efe03 */
[----:B------:R-:W-:Y:S01]  /*4940*/  IADD3 R69, PT, PT, R70, R72, R69 ;  /* 0x0000004846457210 */ /* 0x000fe20007ffe045 */
[----:B------:R-:W2:Y:S02]  /*4950*/  @!P2 SYNCS.CCTL.IV [UR13+0xa000] ;  /* 0x00a00000ff00a9b1 */ /* 0x000ea4000800000d */
[----:B--2---:R-:W-:Y:S06]  /*4960*/  BAR.SYNC.DEFER_BLOCKING 0x0 ;  /* 0x0000000000007b1d */ /* 0x004fec0000010000 */
[----:B------:R-:W-:Y:S01]  /*4970*/  LDTM.16dp32bit_t0_t15.x64 R4, tmem[UR14] ;  /* 0x0000000e000479ee */ /* 0x000fe20008b00000 */
[----:B------:R-:W2:Y:S01]  /*4980*/  LDTM.16dp32bit_t16_t31.x64 R4, tmem[UR14+0x40] ;  /* 0x0000400e000479ee */ /* 0x000ea20008b20000 */
[----:B-1----:R-:W-:Y:S01]  /*4990*/  ISETP.GE.AND P0, PT, R2, UR10, PT ;  /* 0x0000000a02007c0c */ /* 0x002fe2000bf06270 */
[----:B------:R-:W1:Y:S01]  /*49a0*/  @!P2 SYNCS.CCTL.IV [UR13+0xa008] ;  /* 0x00a00800ff00a9b1 */ /* 0x000e62000800000d */
[----:B------:R-:W-:Y:S01]  /*49b0*/  NOP ;  /* 0x0000000000007918 */ /* 0x000fe20000000000 */
[----:B--2---:R-:W-:-:S02]  /*49c0*/  F2FP.BF16.F32.PACK_AB R4, R8, R4 ;  /* 0x000000040804723e */ /* 0x004fc400000010ff */
[----:B------:R-:W-:Y:S02]  /*49d0*/  F2FP.BF16.F32.PACK_AB R8, R9, R5 ;  /* 0x000000050908723e */ /* 0x000fe400000010ff */
[----:B------:R-:W-:Y:S02]  /*49e0*/  F2FP.BF16.F32.PACK_AB R72, R10, R6 ;  /* 0x000000060a48723e */ /* 0x000fe400000010ff */
[----:B------:R-:W-:Y:S02]  /*49f0*/  F2FP.BF16.F32.PACK_AB R76, R11, R7 ;  /* 0x000000070b4c723e */ /* 0x000fe400000010ff */
[----:B------:R-:W-:Y:S02]  /*4a00*/  F2FP.BF16.F32.PACK_AB R5, R16, R12 ;  /* 0x0000000c1005723e */ /* 0x000fe400000010ff */
[----:B------:R-:W-:Y:S02]  /*4a10*/  F2FP.BF16.F32.PACK_AB R9, R17, R13 ;  /* 0x0000000d1109723e */ /* 0x000fe400000010ff */
[----:B------:R-:W-:-:S02]  /*4a20*/  F2FP.BF16.F32.PACK_AB R73, R18, R14 ;  /* 0x0000000e1249723e */ /* 0x000fc400000010ff */
[----:B------:R-:W-:Y:S02]  /*4a30*/  F2FP.BF16.F32.PACK_AB R77, R19, R15 ;  /* 0x0000000f134d723e */ /* 0x000fe400000010ff */
[----:B------:R-:W-:Y:S02]  /*4a40*/  F2FP.BF16.F32.PACK_AB R6, R24, R20 ;  /* 0x000000141806723e */ /* 0x000fe400000010ff */
[----:B------:R-:W-:Y:S02]  /*4a50*/  F2FP.BF16.F32.PACK_AB R10, R25, R21 ;  /* 0x00000015190a723e */ /* 0x000fe400000010ff */
[----:B------:R-:W-:Y:S02]  /*4a60*/  F2FP.BF16.F32.PACK_AB R74, R26, R22 ;  /* 0x000000161a4a723e */ /* 0x000fe400000010ff */
[----:B------:R-:W-:Y:S02]  /*4a70*/  F2FP.BF16.F32.PACK_AB R78, R27, R23 ;  /* 0x000000171b4e723e */ /* 0x000fe400000010ff */
[----:B------:R-:W-:-:S02]  /*4a80*/  F2FP.BF16.F32.PACK_AB R7, R32, R28 ;  /* 0x0000001c2007723e */ /* 0x000fc400000010ff */
[----:B------:R-:W-:Y:S02]  /*4a90*/  F2FP.BF16.F32.PACK_AB R11, R33, R29 ;  /* 0x0000001d210b723e */ /* 0x000fe400000010ff */
[----:B------:R-:W-:Y:S01]  /*4aa0*/  F2FP.BF16.F32.PACK_AB R75, R34, R30 ;  /* 0x0000001e224b723e */ /* 0x000fe200000010ff */
[----:B-1----:R-:W-:Y:S01]  /*4ab0*/  STS.128 [R69], R4 ;  /* 0x0000000445007388 */ /* 0x002fe20000000c00 */
[----:B------:R-:W-:Y:S02]  /*4ac0*/  F2FP.BF16.F32.PACK_AB R79, R35, R31 ;  /* 0x0000001f234f723e */ /* 0x000fe400000010ff */
[----:B------:R-:W-:Y:S01]  /*4ad0*/  LEA R20, R0, UR13, 0x4 ;  /* 0x0000000d00147c11 */ /* 0x000fe2000f8e20ff */
[----:B------:R-:W-:Y:S01]  /*4ae0*/  STS.128 [R69+0x400], R8 ;  /* 0x0004000845007388 */ /* 0x000fe20000000c00 */
[----:B------:R-:W1:Y:S01]  /*4af0*/  LDC R0, c[0x0][0x3b8] ;  /* 0x0000ee00ff007b82 */ /* 0x000e620000000800 */
[----:B------:R-:W-:Y:S02]  /*4b00*/  F2FP.BF16.F32.PACK_AB R24, R41, R37 ;  /* 0x000000252918723e */ /* 0x000fe400000010ff */
[----:B------:R2:W-:Y:S01]  /*4b10*/  STS.128 [R69+0x800], R72 ;  /* 0x0008004845007388 */ /* 0x0005e20000000c00 */
[----:B------:R-:W-:-:S02]  /*4b20*/  F2FP.BF16.F32.PACK_AB R28, R42, R38 ;  /* 0x000000262a1c723e */ /* 0x000fc400000010ff */
[----:B------:R-:W-:Y:S01]  /*4b30*/  F2FP.BF16.F32.PACK_AB R32, R43, R39 ;  /* 0x000000272b20723e */ /* 0x000fe200000010ff */
[----:B------:R3:W-:Y:S01]  /*4b40*/  STS.128 [R69+0xc00], R76 ;  /* 0x000c004c45007388 */ /* 0x0007e20000000c00 */
[----:B------:R-:W-:Y:S02]  /*4b50*/  F2FP.BF16.F32.PACK_AB R36, R40, R36 ;  /* 0x000000242824723e */ /* 0x000fe400000010ff */
[----:B------:R-:W-:Y:S01]  /*4b60*/  F2FP.BF16.F32.PACK_AB R37, R48, R44 ;  /* 0x0000002c3025723e */ /* 0x000fe200000010ff */
[----:B------:R-:W-:Y:S01]  /*4b70*/  BAR.SYNC.DEFER_BLOCKING 0x0 ;  /* 0x0000000000007b1d */ /* 0x000fe20000010000 */
        /* <DEDUP_REMOVED lines=11> */
[C---:B------:R-:W-:Y:S01]  /*4c30*/  LOP3.LUT R21, R68.reuse, R3, RZ, 0xfc, !PT ;  /* 0x0000000344157212 */ /* 0x040fe200078efcff */
[----:B------:R-:W4:Y:S01]  /*4c40*/  LDS.128 R4, [R20] ;  /* 0x0000000014047984 */ /* 0x000f220000000c00 */
[C-C-:B--2---:R-:W-:Y:S02]  /*4c50*/  LOP3.LUT R73, R68.reuse, 0x14, R3.reuse, 0xfe, !PT ;  /* 0x0000001444497812 */ /* 0x144fe400078efe03 */
[C-C-:B------:R-:W-:Y:S01]  /*4c60*/  LOP3.LUT R75, R68.reuse, 0x10, R3.reuse, 0xfe, !PT ;  /* 0x00000010444b7812 */ /* 0x140fe200078efe03 */
[----:B------:R-:W-:Y:S01]  /*4c70*/  LDS.128 R16, [R20+0x1000] ;  /* 0x0010000014107984 */ /* 0x000fe20000000c00 */
[C-C-:B---3--:R-:W-:Y:S01]  /*4c80*/  LOP3.LUT R77, R68.reuse, 0xc, R3.reuse, 0xfe, !PT ;  /* 0x0000000c444d7812 */ /* 0x148fe200078efe03 */
[CC--:B-1----:R-:W-:Y:S01]  /*4c90*/  IMAD R41, R21.reuse, R0.reuse, RZ ;  /* 0x0000000015297224 */ /* 0x0c2fe200078e02ff */
[----:B------:R-:W-:Y:S01]  /*4ca0*/  LOP3.LUT R79, R68, 0x8, R3, 0xfe, !PT ;  /* 0x00000008444f7812 */ /* 0x000fe200078efe03 */
[----:B------:R-:W-:Y:S01]  /*4cb0*/  LDS.128 R12, [R20+0x2000] ;  /* 0x00200000140c7984 */ /* 0x000fe20000000c00 */
[----:B0-----:R-:W-:Y:S01]  /*4cc0*/  IMAD R3, R2, UR4, RZ ;  /* 0x0000000402037c24 */ /* 0x001fe2000f8e02ff */
[----:B------:R-:W-:Y:S01]  /*4cd0*/  ISETP.LT.AND P2, PT, R21, UR11, !P0 ;  /* 0x0000000b15007c0c */ /* 0x000fe2000c741270 */
[-C--:B------:R-:W-:Y:S01]  /*4ce0*/  IMAD R43, R75, R0.reuse, RZ ;  /* 0x000000004b2b7224 */ /* 0x080fe200078e02ff */
[----:B------:R-:W-:Y:S01]  /*4cf0*/  LDS.128 R8, [R20+0x3000] ;  /* 0x0030000014087984 */ /* 0x000fe20000000c00 */
[-C--:B------:R-:W-:Y:S01]  /*4d00*/  IMAD R40, R79, R0.reuse, RZ ;  /* 0x000000004f287224 */ /* 0x080fe200078e02ff */
[----:B------:R-:W-:Y:S01]  /*4d10*/  BAR.SYNC.DEFER_BLOCKING 0x0 ;  /* 0x0000000000007b1d */ /* 0x000fe20000010000 */
[----:B------:R-:W-:Y:S01]  /*4d20*/  LEA R2, P3, R3, UR8, 0x1 ;  /* 0x0000000803027c11 */ /* 0x000fe2000f8608ff */
[----:B------:R-:W-:Y:S01]  /*4d30*/  IMAD R42, R77, R0, RZ ;  /* 0x000000004d2a7224 */ /* 0x000fe200078e02ff */
[----:B------:R-:W-:-:S02]  /*4d40*/  ISETP.LT.AND P5, PT, R79, UR11, !P0 ;  /* 0x0000000b4f007c0c */ /* 0x000fc4000c7a1270 */
[----:B------:R-:W-:Y:S02]  /*4d50*/  LEA.HI.X.SX32 R3, R3, UR9, 0x1, P3 ;  /* 0x0000000903037c11 */ /* 0x000fe400098f0eff */
[-C--:B------:R-:W-:Y:S02]  /*4d60*/  LEA R22, P3, R41, R2.reuse, 0x1 ;  /* 0x0000000229167211 */ /* 0x080fe400078608ff */
[----:B------:R-:W-:Y:S02]  /*4d70*/  ISETP.LT.AND P4, PT, R77, UR11, !P0 ;  /* 0x0000000b4d007c0c */ /* 0x000fe4000c781270 */
[----:B------:R-:W-:Y:S01]  /*4d80*/  LEA.HI.X.SX32 R23, R41, R3, 0x1, P3 ;  /* 0x0000000329177211 */ /* 0x000fe200018f0eff */
[----:B------:R-:W-:Y:S01]  /*4d90*/  IMAD R41, R0, 0x20, R41 ;  /* 0x0000002000297824 */ /* 0x000fe200078e0229 */
[----:B------:R-:W-:Y:S01]  /*4da0*/  ISETP.LT.AND P3, PT, R83, UR11, !P0 ;  /* 0x0000000b53007c0c */ /* 0x000fe2000c761270 */
[----:B------:R0:W-:Y:S04]  /*4db0*/  STS.128 [R69], R36 ;  /* 0x0000002445007388 */ /* 0x0001e80000000c00 */
[----:B------:R1:W-:Y:S04]  /*4dc0*/  STS.128 [R69+0x400], R24 ;  /* 0x0004001845007388 */ /* 0x0003e80000000c00 */
[----:B------:R2:W-:Y:S04]  /*4dd0*/  STS.128 [R69+0x800], R28 ;  /* 0x0008001c45007388 */ /* 0x0005e80000000c00 */
[----:B------:R3:W-:Y:S01]  /*4de0*/  STS.128 [R69+0xc00], R32 ;  /* 0x000c002045007388 */ /* 0x0007e20000000c00 */
[----:B------:R-:W-:Y:S01]  /*4df0*/  BAR.SYNC.DEFER_BLOCKING 0x0 ;  /* 0x0000000000007b1d */ /* 0x000fe20000010000 */
[----:B0-----:R-:W-:Y:S01]  /*4e00*/  LEA R36, P6, R40, R2, 0x1 ;  /* 0x0000000228247211 */ /* 0x001fe200078c08ff */
[----:B------:R-:W-:-:S02]  /*4e10*/  IMAD R38, R73, R0, RZ ;  /* 0x0000000049267224 */ /* 0x000fc400078e02ff */
[-C--:B-1----:R-:W-:Y:S01]  /*4e20*/  IMAD R24, R81, R0.reuse, RZ ;  /* 0x0000000051187224 */ /* 0x082fe200078e02ff */
[----:B------:R-:W-:Y:S01]  /*4e30*/  LEA.HI.X.SX32 R37, R40, R3, 0x1, P6 ;  /* 0x0000000328257211 */ /* 0x000fe200030f0eff */
[----:B------:R-:W-:Y:S01]  /*4e40*/  IMAD R39, R71, R0, RZ ;  /* 0x0000000047277224 */ /* 0x000fe200078e02ff */
[----:B------:R-:W-:Y:S02]  /*4e50*/  LOP3.LUT R40, R21, 0xf8, RZ, 0xfc, !PT ;  /* 0x000000f815287812 */ /* 0x000fe400078efcff */
[----:B--2---:R-:W-:-:S04]  /*4e60*/  LEA R30, P6, R43, R2, 0x1 ;  /* 0x000000022b1e7211 */ /* 0x004fc800078c08ff */
[----:B------:R-:W-:Y:S02]  /*4e70*/  LEA.HI.X.SX32 R31, R43, R3, 0x1, P6 ;  /* 0x000000032b1f7211 */ /* 0x000fe400030f0eff */
[----:B---3--:R-:W-:-:S04]  /*4e80*/  LEA R34, P6, R24, R2, 0x1 ;  /* 0x0000000218227211 */ /* 0x008fc800078c08ff */
[----:B------:R-:W-:Y:S01]  /*4e90*/  LEA.HI.X.SX32 R35, R24, R3, 0x1, P6 ;  /* 0x0000000318237211 */ /* 0x000fe200030f0eff */
[----:B----4-:R0:W-:Y:S01]  /*4ea0*/  @P2 STG.E.U16 desc[UR26][R22.64], R4 ;  /* 0x0000000416002986 */ /* 0x0101e2000c10151a */
[----:B------:R-:W-:-:S03]  /*4eb0*/  LEA R28, P2, R42, R2, 0x1 ;  /* 0x000000022a1c7211 */ /* 0x000fc600078408ff */
[----:B------:R-:W1:Y:S01]  /*4ec0*/  LDS.128 R24, [R20] ;  /* 0x0000000014187984 */ /* 0x000e620000000c00 */
[-C--:B------:R-:W-:Y:S02]  /*4ed0*/  LEA.HI.X.SX32 R29, R42, R3.reuse, 0x1, P2 ;  /* 0x000000032a1d7211 */ /* 0x080fe400010f0eff */
[----:B------:R-:W-:Y:S02]  /*4ee0*/  LEA R32, P2, R38, R2, 0x1 ;  /* 0x0000000226207211 */ /* 0x000fe400078408ff */
[----:B------:R-:W-:Y:S02]  /*4ef0*/  PRMT R42, R4, 0x7632, R42 ;  /* 0x00007632042a7816 */ /* 0x000fe4000000002a */
[----:B------:R-:W-:Y:S01]  /*4f00*/  LEA.HI.X.SX32 R33, R38, R3, 0x1, P2 ;  /* 0x0000000326217211 */ /* 0x000fe200010f0eff */
[----:B0-----:R-:W-:Y:S01]  /*4f10*/  IMAD R23, R83, R0, RZ ;  /* 0x0000000053177224 */ /* 0x001fe200078e02ff */
[----:B------:R-:W-:Y:S02]  /*4f20*/  LEA R38, P6, R39, R2, 0x1 ;  /* 0x0000000227267211 */ /* 0x000fe400078c08ff */
[----:B------:R-:W-:-:S02]  /*4f30*/  LOP3.LUT R4, R21, 0x20, RZ, 0xfc, !PT ;  /* 0x0000002015047812 */ /* 0x000fc400078efcff */
[----:B------:R-:W-:Y:S02]  /*4f40*/  LEA R22, P2, R23, R2, 0x1 ;  /* 0x0000000217167211 */ /* 0x000fe400078408ff */
[-C--:B------:R-:W-:Y:S02]  /*4f50*/  LEA.HI.X.SX32 R39, R39, R3.reuse, 0x1, P6 ;  /* 0x0000000327277211 */ /* 0x080fe400030f0eff */
[----:B------:R-:W-:Y:S02]  /*4f60*/  ISETP.LT.AND P6, PT, R75, UR11, !P0 ;  /* 0x0000000b4b007c0c */ /* 0x000fe4000c7c1270 */
[----:B------:R-:W-:Y:S02]  /*4f70*/  LEA.HI.X.SX32 R23, R23, R3, 0x1, P2 ;  /* 0x0000000317177211 */ /* 0x000fe400010f0eff */
[----:B------:R-:W-:-:S03]  /*4f80*/  ISETP.LT.AND P2, PT, R40, UR11, !P0 ;  /* 0x0000000b28007c0c */ /* 0x000fc6000c741270 */
[----:B------:R0:W-:Y:S01]  /*4f90*/  @P3 STG.E.U16 desc[UR26][R22.64], R42 ;  /* 0x0000002a16003986 */ /* 0x0001e2000c10151a */
[----:B------:R-:W-:-:S03]  /*4fa0*/  ISETP.LT.AND P3, PT, R73, UR11, !P0 ;  /* 0x0000000b49007c0c */ /* 0x000fc6000c761270 */
[----:B------:R-:W-:Y:S01]  /*4fb0*/  @P5 STG.E.U16 desc[UR26][R36.64], R5 ;  /* 0x0000000524005986 */ /* 0x000fe2000c10151a */
[----:B------:R-:W-:Y:S02]  /*4fc0*/  ISETP.LT.AND P5, PT, R81, UR11, !P0 ;  /* 0x0000000b51007c0c */ /* 0x000fe4000c7a1270 */
[----:B0-----:R-:W-:Y:S02]  /*4fd0*/  PRMT R23, R5, 0x7632, R23 ;  /* 0x0000763205177816 */ /* 0x001fe40000000017 */
[----:B------:R-:W-:-:S03]  /*4fe0*/  LOP3.LUT R22, R21, 0x28, RZ, 0xfc, !PT ;  /* 0x0000002815167812 */ /* 0x000fc600078efcff */
[----:B------:R0:W-:Y:S01]  /*4ff0*/  @P4 STG.E.U16 desc[UR26][R28.64], R23 ;  /* 0x000000171c004986 */ /* 0x0001e2000c10151a */
[----:B------:R-:W-:Y:S02]  /*5000*/  ISETP.LT.AND P4, PT, R4, UR11, !P0 ;  /* 0x0000000b04007c0c */ /* 0x000fe4000c781270 */
[----:B------:R-:W-:Y:S01]  /*5010*/  LOP3.LUT R4, R21, 0x24, RZ, 0xfc, !PT ;  /* 0x0000002415047812 */ /* 0x000fe200078efcff */
[----:B------:R2:W-:Y:S01]  /*5020*/  @P6 STG.E.U16 desc[UR26][R30.64], R6 ;  /* 0x000000061e006986 */ /* 0x0005e2000c10151a */
[----:B------:R-:W-:Y:S02]  /*5030*/  ISETP.LT.AND P6, PT, R71, UR11, !P0 ;  /* 0x0000000b47007c0c */ /* 0x000fe4000c7c1270 */
[----:B0-----:R-:W-:Y:S01]  /*5040*/  PRMT R29, R6, 0x7632, R29 ;  /* 0x00007632061d7816 */ /* 0x001fe2000000001d */
[----:B------:R-:W-:Y:S01]  /*5050*/  IMAD R23, R0, 0x4, R41 ;  /* 0x0000000400177824 */ /* 0x000fe200078e0229 */
[----:B------:R-:W-:Y:S02]  /*5060*/  LOP3.LUT R28, R21, 0x2c, RZ, 0xfc, !PT ;  /* 0x0000002c151c7812 */ /* 0x000fe400078efcff */
[----:B--2---:R-:W-:Y:S01]  /*5070*/  PRMT R31, R7, 0x7632, R31 ;  /* 0x00007632071f7816 */ /* 0x004fe2000000001f */
[----:B------:R-:W-:Y:S01]  /*5080*/  @P3 STG.E.U16 desc[UR26][R32.64], R29 ;  /* 0x0000001d20003986 */ /* 0x000fe2000c10151a */
[----:B------:R-:W-:-:S02]  /*5090*/  ISETP.LT.AND P3, PT, R4, UR11, !P0 ;  /* 0x0000000b04007c0c */ /* 0x000fc4000c761270 */
[----:B------:R-:W-:Y:S01]  /*50a0*/  LOP3.LUT R6, R21, 0x30, RZ, 0xfc, !PT ;  /* 0x0000003015067812 */ /* 0x000fe200078efcff */
[----:B------:R0:W-:Y:S01]  /*50b0*/  @P5 STG.E.U16 desc[UR26][R34.64], R7 ;  /* 0x0000000722005986 */ /* 0x0001e2000c10151a */
[CC--:B------:R-:W-:Y:S02]  /*50c0*/  LEA R4, P5, R41.reuse, R2.reuse, 0x1 ;  /* 0x0000000229047211 */ /* 0x0c0fe400078a08ff */
[----:B-1----:R-:W-:Y:S01]  /*50d0*/  PRMT R30, R24, 0x7632, R30 ;  /* 0x00007632181e7816 */ /* 0x002fe2000000001e */
[----:B------:R1:W-:Y:S01]  /*50e0*/  @P6 STG.E.U16 desc[UR26][R38.64], R31 ;  /* 0x0000001f26006986 */ /* 0x0003e2000c10151a */
[-C--:B------:R-:W-:Y:S02]  /*50f0*/  LEA.HI.X.SX32 R5, R41, R3.reuse, 0x1, P5 ;  /* 0x0000000329057211 */ /* 0x080fe400028f0eff */
[----:B------:R-:W-:Y:S02]  /*5100*/  ISETP.LT.AND P5, PT, R22, UR11, !P0 ;  /* 0x0000000b16007c0c */ /* 0x000fe4000c7a1270 */
[C---:B------:R-:W-:Y:S01]  /*5110*/  LEA R22, P6, R23.reuse, R2, 0x1 ;  /* 0x0000000217167211 */ /* 0x040fe200078c08ff */
[----:B------:R2:W-:Y:S01]  /*5120*/  @P4 STG.E.U16 desc[UR26][R4.64], R24 ;  /* 0x0000001804004986 */ /* 0x0005e2000c10151a */
[----:B------:R-:W-:Y:S01]  /*5130*/  ISETP.LT.AND P4, PT, R6, UR11, !P0 ;  /* 0x0000000b06007c0c */ /* 0x000fe2000c781270 */
[----:B0-----:R-:W-:Y:S01]  /*5140*/  IMAD R7, R0, 0x4, R23 ;  /* 0x0000000400077824 */ /* 0x001fe200078e0217 */
[----:B------:R-:W-:-:S03]  /*5150*/  LEA.HI.X.SX32 R23, R23, R3, 0x1, P6 ;  /* 0x0000000317177211 */ /* 0x000fc600030f0eff */
[----:B------:R-:W-:Y:S01]  /*5160*/  IMAD R29, R0, 0x4, R7 ;  /* 0x00000004001d7824 */ /* 0x000fe200078e0207 */
[CC--:B------:R-:W-:Y:S01]  /*5170*/  LEA R6, P6, R7.reuse, R2.reuse, 0x1 ;  /* 0x0000000207067211 */ /* 0x0c0fe200078c08ff */
[----:B------:R0:W-:Y:S01]  /*5180*/  @P3 STG.E.U16 desc[UR26][R22.64], R30 ;  /* 0x0000001e16003986 */ /* 0x0001e2000c10151a */
[----:B------:R-:W-:Y:S01]  /*5190*/  ISETP.LT.AND P3, PT, R28, UR11, !P0 ;  /* 0x0000000b1c007c0c */ /* 0x000fe2000c761270 */
[----:B-1----:R-:W-:Y:S01]  /*51a0*/  IMAD R31, R0, 0x4, R29 ;  /* 0x00000004001f7824 */ /* 0x002fe200078e021d */
[----:B------:R-:W-:Y:S02]  /*51b0*/  LEA.HI.X.SX32 R7, R7, R3, 0x1, P6 ;  /* 0x0000000307077211 */ /* 0x000fe400030f0eff */
[----:B--2---:R-:W-:Y:S02]  /*51c0*/  LOP3.LUT R5, R21, 0x34, RZ, 0xfc, !PT ;  /* 0x0000003415057812 */ /* 0x004fe400078efcff */
[----:B------:R-:W-:Y:S01]  /*51d0*/  LEA R4, P6, R29, R2, 0x1 ;  /* 0x000000021d047211 */ /* 0x000fe200078c08ff */
[----:B------:R1:W-:Y:S01]  /*51e0*/  @P5 STG.E.U16 desc[UR26][R6.64], R25 ;  /* 0x0000001906005986 */ /* 0x0003e2000c10151a */
[----:B------:R-:W-:-:S02]  /*51f0*/  ISETP.LT.AND P5, PT, R5, UR11, !P0 ;  /* 0x0000000b05007c0c */ /* 0x000fc4000c7a1270 */
[-C--:B------:R-:W-:Y:S01]  /*5200*/  LEA.HI.X.SX32 R5, R29, R3.reuse, 0x1, P6 ;  /* 0x000000031d057211 */ /* 0x080fe200030f0eff */
[C---:B0-----:R-:W-:Y:S01]  /*5210*/  IMAD R23, R0.reuse, 0x4, R31 ;  /* 0x0000000400177824 */ /* 0x041fe200078e021f */
[----:B------:R-:W-:Y:S02]  /*5220*/  PRMT R30, R25, 0x7632, R30 ;  /* 0x00007632191e7816 */ /* 0x000fe4000000001e */
[----:B------:R-:W-:Y:S02]  /*5230*/  LEA R28, P6, R31, R2, 0x1 ;  /* 0x000000021f1c7211 */ /* 0x000fe400078c08ff */
[----:B------:R-:W-:Y:S01]  /*5240*/  LOP3.LUT R22, R21, 0x38, RZ, 0xfc, !PT ;  /* 0x0000003815167812 */ /* 0x000fe200078efcff */
[----:B------:R0:W-:Y:S01]  /*5250*/  @P3 STG.E.U16 desc[UR26][R4.64], R30 ;  /* 0x0000001e04003986 */ /* 0x0001e2000c10151a */
[----:B------:R-:W-:Y:S01]  /*5260*/  LEA.HI.X.SX32 R29, R31, R3, 0x1, P6 ;  /* 0x000000031f1d7211 */ /* 0x000fe200030f0eff */
[----:B-1----:R-:W-:Y:S01]  /*5270*/  IMAD R7, R0, 0x4, R23 ;  /* 0x0000000400077824 */ /* 0x002fe200078e0217 */
[----:B------:R-:W-:-:S02]  /*5280*/  ISETP.LT.AND P3, PT, R22, UR11, !P0 ;  /* 0x0000000b16007c0c */ /* 0x000fc4000c761270 */
[-C--:B------:R-:W-:Y:S01]  /*5290*/  LEA R22, P6, R23, R2.reuse, 0x1 ;  /* 0x0000000217167211 */ /* 0x080fe200078c08ff */
[----:B------:R1:W-:Y:S01]  /*52a0*/  @P4 STG.E.U16 desc[UR26][R28.64], R26 ;  /* 0x0000001a1c004986 */ /* 0x0003e2000c10151a */
[----:B------:R-:W-:Y:S02]  /*52b0*/  LOP3.LUT R6, R21, 0x40, RZ, 0xfc, !PT ;  /* 0x0000004015067812 */ /* 0x000fe400078efcff */
[----:B------:R-:W-:Y:S02]  /*52c0*/  LEA.HI.X.SX32 R23, R23, R3, 0x1, P6 ;  /* 0x0000000317177211 */ /* 0x000fe400030f0eff */
[----:B------:R-:W-:Y:S01]  /*52d0*/  LOP3.LUT R24, R21, 0x3c, RZ, 0xfc, !PT ;  /* 0x0000003c15187812 */ /* 0x000fe200078efcff */
[----:B0-----:R-:W-:Y:S01]  /*52e0*/  IMAD R5, R0, 0x4, R7 ;  /* 0x0000000400057824 */ /* 0x001fe200078e0207 */
[----:B------:R-:W-:Y:S02]  /*52f0*/  ISETP.LT.AND P4, PT, R6, UR11, !P0 ;  /* 0x0000000b06007c0c */ /* 0x000fe4000c781270 */
[----:B------:R-:W-:Y:S01]  /*5300*/  LEA R6, P6, R7, R2, 0x1 ;  /* 0x0000000207067211 */ /* 0x000fe200078c08ff */
[----:B------:R-:W-:Y:S01]  /*5310*/  IMAD R25, R0, 0x4, R5 ;  /* 0x0000000400197824 */ /* 0x000fe200078e0205 */
[----:B------:R-:W-:-:S02]  /*5320*/  PRMT R30, R17, 0x7632, R30 ;  /* 0x00007632111e7816 */ /* 0x000fc4000000001e */
[----:B-1----:R-:W-:Y:S02]  /*5330*/  PRMT R29, R26, 0x7632, R29 ;  /* 0x000076321a1d7816 */ /* 0x002fe4000000001d */
[-C--:B------:R-:W-:Y:S02]  /*5340*/  LEA.HI.X.SX32 R7, R7, R3.reuse, 0x1, P6 ;  /* 0x0000000307077211 */ /* 0x080fe400030f0eff */
[----:B------:R-:W-:Y:S01]  /*5350*/  LEA R4, P6, R5, R2, 0x1 ;  /* 0x0000000205047211 */ /* 0x000fe200078c08ff */
[----:B------:R0:W-:Y:S01]  /*5360*/  @P5 STG.E.U16 desc[UR26][R22.64], R29 ;  /* 0x0000001d16005986 */ /* 0x0001e2000c10151a */
[----:B------:R-:W-:Y:S02]  /*5370*/  ISETP.LT.AND P5, PT, R24, UR11, !P0 ;  /* 0x0000000b18007c0c */ /* 0x000fe4000c7a1270 */
[----:B------:R-:W-:Y:S01]  /*5380*/  LOP3.LUT R24, R21, 0x44, RZ, 0xfc, !PT ;  /* 0x0000004415187812 */ /* 0x000fe200078efcff */
[----:B------:R1:W-:Y:S01]  /*5390*/  @P3 STG.E.U16 desc[UR26][R6.64], R27 ;  /* 0x0000001b06003986 */ /* 0x0003e2000c10151a */
[----:B------:R-:W-:-:S02]  /*53a0*/  LEA.HI.X.SX32 R5, R5, R3, 0x1, P6 ;  /* 0x0000000305057211 */ /* 0x000fc400030f0eff */
[----:B------:R-:W-:Y:S02]  /*53b0*/  PRMT R28, R27, 0x7632, R28 ;  /* 0x000076321b1c7816 */ /* 0x000fe4000000001c */
[----:B------:R-:W-:Y:S02]  /*53c0*/  ISETP.LT.AND P3, PT, R24, UR11, !P0 ;  /* 0x0000000b18007c0c */ /* 0x000fe4000c761270 */
[----:B------:R-:W-:Y:S01]  /*53d0*/  LEA R24, P6, R25, R2, 0x1 ;  /* 0x0000000219187211 */ /* 0x000fe200078c08ff */
[C---:B0-----:R-:W-:Y:S01]  /*53e0*/  IMAD R23, R0.reuse, 0x4, R25 ;  /* 0x0000000400177824 */ /* 0x041fe200078e0219 */
        /* <DEDUP_REMOVED lines=8> */
[-C--:B------:R-:W-:Y:S02]  /*5470*/  LEA.HI.X.SX32 R23, R23, R3.reuse, 0x1, P6 ;  /* 0x0000000317177211 */ /* 0x080fe400030f0eff */
[----:B------:R-:W-:Y:S01]  /*5480*/  LEA R26, P6, R7, R2, 0x1 ;  /* 0x00000002071a7211 */ /* 0x000fe200078c08ff */
[----:B0-----:R-:W-:Y:S01]  /*5490*/  IMAD R5, R0, 0x4, R7 ;  /* 0x0000000400057824 */ /* 0x001fe200078e0207 */
[----:B------:R-:W-:Y:S02]  /*54a0*/  ISETP.LT.AND P4, PT, R6, UR11, !P0 ;  /* 0x0000000b06007c0c */ /* 0x000fe4000c781270 */
[----:B------:R-:W-:Y:S01]  /*54b0*/  LOP3.LUT R6, R21, 0x4c, RZ, 0xfc, !PT ;  /* 0x0000004c15067812 */ /* 0x000fe200078efcff */
[----:B------:R-:W-:Y:S01]  /*54c0*/  IMAD R29, R0, 0x4, R5 ;  /* 0x00000004001d7824 */ /* 0x000fe200078e0205 */
[----:B------:R-:W-:-:S02]  /*54d0*/  LEA.HI.X.SX32 R27, R7, R3, 0x1, P6 ;  /* 0x00000003071b7211 */ /* 0x000fc400030f0eff */
[----:B-1----:R-:W-:Y:S02]  /*54e0*/  PRMT R25, R16, 0x7632, R25 ;  /* 0x0000763210197816 */ /* 0x002fe40000000019 */
[----:B------:R-:W-:Y:S02]  /*54f0*/  LOP3.LUT R4, R21, 0x54, RZ, 0xfc, !PT ;  /* 0x0000005415047812 */ /* 0x000fe400078efcff */
[----:B------:R-:W-:Y:S01]  /*5500*/  LEA R24, P6, R5, R2, 0x1 ;  /* 0x0000000205187211 */ /* 0x000fe200078c08ff */
[----:B------:R0:W-:Y:S01]  /*5510*/  @P3 STG.E.U16 desc[UR26][R22.64], R25 ;  /* 0x0000001916003986 */ /* 0x0001e2000c10151a */
[----:B------:R-:W-:Y:S02]  /*5520*/  ISETP.LT.AND P3, PT, R6, UR11, !P0 ;  /* 0x0000000b06007c0c */ /* 0x000fe4000c761270 */
[----:B------:R-:W-:Y:S01]  /*5530*/  LOP3.LUT R16, R21, 0x58, RZ, 0xfc, !PT ;  /* 0x0000005815107812 */ /* 0x000fe200078efcff */
[----:B------:R1:W-:Y:S01]  /*5540*/  @P5 STG.E.U16 desc[UR26][R26.64], R17 ;  /* 0x000000111a005986 */ /* 0x0003e2000c10151a */
[----:B------:R-:W-:-:S02]  /*5550*/  ISETP.LT.AND P5, PT, R4, UR11, !P0 ;  /* 0x0000000b04007c0c */ /* 0x000fc4000c7a1270 */
[-C--:B0-----:R-:W-:Y:S01]  /*5560*/  LEA.HI.X.SX32 R25, R5, R3.reuse, 0x1, P6 ;  /* 0x0000000305197211 */ /* 0x081fe200030f0eff */
[C---:B------:R-:W-:Y:S01]  /*5570*/  IMAD R23, R0.reuse, 0x4, R29 ;  /* 0x0000000400177824 */ /* 0x040fe200078e021d */
[----:B------:R-:W0:Y:S01]  /*5580*/  LDS.128 R4, [R20+0x1000] ;  /* 0x0010000014047984 */ /* 0x000e220000000c00 */
[----:B------:R-:W-:Y:S02]  /*5590*/  LEA R28, P6, R29, R2, 0x1 ;  /* 0x000000021d1c7211 */ /* 0x000fe400078c08ff */
[----:B------:R-:W-:Y:S02]  /*55a0*/  LOP3.LUT R22, R21, 0x60, RZ, 0xfc, !PT ;  /* 0x0000006015167812 */ /* 0x000fe400078efcff */
        /* <DEDUP_REMOVED lines=8> */
[----:B------:R-:W-:Y:S01]  /*5630*/  PRMT R23, R18, 0x7632, R23 ;  /* 0x0000763212177816 */ /* 0x000fe20000000017 */
[----:B--2---:R-:W-:Y:S01]  /*5640*/  IMAD R25, R0, 0x4, R27 ;  /* 0x0000000400197824 */ /* 0x004fe200078e021b */
[----:B------:R-:W-:Y:S02]  /*5650*/  ISETP.LT.AND P4, PT, R22, UR11, !P0 ;  /* 0x0000000b16007c0c */ /* 0x000fe4000c781270 */
[----:B------:R-:W-:Y:S01]  /*5660*/  LEA R22, P6, R27, R2, 0x1 ;  /* 0x000000021b167211 */ /* 0x000fe200078c08ff */
[----:B------:R2:W-:Y:S01]  /*5670*/  @P5 STG.E.U16 desc[UR26][R16.64], R23 ;  /* 0x0000001710005986 */ /* 0x0005e2000c10151a */
[----:B------:R-:W-:-:S02]  /*5680*/  ISETP.LT.AND P5, PT, R26, UR11, !P0 ;  /* 0x0000000b1a007c0c */ /* 0x000fc4000c7a1270 */
[----:B-1----:R-:W-:Y:S02]  /*5690*/  LOP3.LUT R18, R21, 0x64, RZ, 0xfc, !PT ;  /* 0x0000006415127812 */ /* 0x002fe400078efcff */
[-C--:B--2---:R-:W-:Y:S01]  /*56a0*/  LEA.HI.X.SX32 R23, R27, R3.reuse, 0x1, P6 ;  /* 0x000000031b177211 */ /* 0x084fe200030f0eff */
[C---:B------:R-:W-:Y:S01]  /*56b0*/  IMAD R27, R0.reuse, 0x4, R25 ;  /* 0x00000004001b7824 */ /* 0x040fe200078e0219 */
[-C--:B------:R-:W-:Y:S02]  /*56c0*/  LEA R24, P6, R25, R2.reuse, 0x1 ;  /* 0x0000000219187211 */ /* 0x080fe400078c08ff */
[----:B------:R-:W-:Y:S01]  /*56d0*/  LOP3.LUT R16, R21, 0x68, RZ, 0xfc, !PT ;  /* 0x0000006815107812 */ /* 0x000fe200078efcff */
[----:B------:R1:W-:Y:S01]  /*56e0*/  @P3 STG.E.U16 desc[UR26][R22.64], R19 ;  /* 0x0000001316003986 */ /* 0x0003e2000c10151a */
[----:B------:R-:W-:Y:S01]  /*56f0*/  LEA.HI.X.SX32 R25, R25, R3, 0x1, P6 ;  /* 0x0000000319197211 */ /* 0x000fe200030f0eff */
[----:B------:R-:W-:Y:S01]  /*5700*/  IMAD R17, R0, 0x4, R27 ;  /* 0x0000000400117824 */ /* 0x000fe200078e021b */
[----:B------:R-:W-:-:S02]  /*5710*/  LEA R26, P6, R27, R2, 0x1 ;  /* 0x000000021b1a7211 */ /* 0x000fc400078c08ff */
[----:B------:R-:W-:Y:S02]  /*5720*/  ISETP.LT.AND P3, PT, R18, UR11, !P0 ;  /* 0x0000000b12007c0c */ /* 0x000fe4000c761270 */
[----:B------:R-:W-:Y:S02]  /*5730*/  LEA.HI.X.SX32 R27, R27, R3, 0x1, P6 ;  /* 0x000000031b1b7211 */ /* 0x000fe400030f0eff */
[----:B------:R-:W-:Y:S02]  /*5740*/  LOP3.LUT R18, R21, 0x70, RZ, 0xfc, !PT ;  /* 0x0000007015127812 */ /* 0x000fe400078efcff */
[----:B-1----:R-:W-:Y:S01]  /*5750*/  PRMT R23, R19, 0x7632, R23 ;  /* 0x0000763213177816 */ /* 0x002fe20000000017 */
[----:B------:R-:W-:Y:S01]  /*5760*/  IMAD R19, R0, 0x4, R17 ;  /* 0x0000000400137824 */ /* 0x000fe200078e0211 */
[----:B------:R-:W-:-:S03]  /*5770*/  LOP3.LUT R22, R21, 0x6c, RZ, 0xfc, !PT ;  /* 0x0000006c15167812 */ /* 0x000fc600078efcff */
[----:B------:R1:W-:Y:S01]  /*5780*/  @P5 STG.E.U16 desc[UR26][R24.64], R23 ;  /* 0x0000001718005986 */ /* 0x0003e2000c10151a */
[----:B------:R-:W-:Y:S02]  /*5790*/  ISETP.LT.AND P5, PT, R16, UR11, !P0 ;  /* 0x0000000b10007c0c */ /* 0x000fe4000c7a1270 */
[CC--:B------:R-:W-:Y:S01]  /*57a0*/  LEA R16, P6, R17.reuse, R2.reuse, 0x1 ;  /* 0x0000000211107211 */ /* 0x0c0fe200078c08ff */
[----:B0-----:R0:W-:Y:S01]  /*57b0*/  @P4 STG.E.U16 desc[UR26][R26.64], R4 ;  /* 0x000000041a004986 */ /* 0x0011e2000c10151a */
[----:B------:R-:W-:Y:S02]  /*57c0*/  ISETP.LT.AND P4, PT, R18, UR11, !P0 ;  /* 0x0000000b12007c0c */ /* 0x000fe4000c781270 */
[----:B------:R-:W-:Y:S02]  /*57d0*/  LEA.HI.X.SX32 R17, R17, R3, 0x1, P6 ;  /* 0x0000000311117211 */ /* 0x000fe400030f0eff */
[----:B------:R-:W-:Y:S01]  /*57e0*/  LEA R18, P6, R19, R2, 0x1 ;  /* 0x0000000213127211 */ /* 0x000fe200078c08ff */
[----:B-1----:R-:W-:-:S03]  /*57f0*/  IMAD R23, R0, 0x4, R19 ;  /* 0x0000000400177824 */ /* 0x002fc600078e0213 */
[----:B------:R-:W-:Y:S02]  /*5800*/  LEA.HI.X.SX32 R19, R19, R3, 0x1, P6 ;  /* 0x0000000313137211 */ /* 0x000fe400030f0eff */
[----:B0-----:R-:W-:Y:S01]  /*5810*/  PRMT R27, R4, 0x7632, R27 ;  /* 0x00007632041b7816 */ /* 0x001fe2000000001b */
[----:B------:R-:W-:Y:S01]  /*5820*/  IMAD R25, R0, 0x4, R23 ;  /* 0x0000000400197824 */ /* 0x000fe200078e0217 */
[----:B------:R-:W-:Y:S02]  /*5830*/  LOP3.LUT R4, R21, 0x74, RZ, 0xfc, !PT ;  /* 0x0000007415047812 */ /* 0x000fe400078efcff */
[----:B------:R-:W-:Y:S01]  /*5840*/  PRMT R26, R12, 0x7632, R26 ;  /* 0x000076320c1a7816 */ /* 0x000fe2000000001a */
[----:B------:R0:W-:Y:S01]  /*5850*/  @P3 STG.E.U16 desc[UR26][R16.64], R27 ;  /* 0x0000001b10003986 */ /* 0x0001e2000c10151a */
[----:B------:R-:W-:Y:S02]  /*5860*/  ISETP.LT.AND P3, PT, R22, UR11, !P0 ;  /* 0x0000000b16007c0c */ /* 0x000fe4000c761270 */
[----:B------:R-:W-:Y:S01]  /*5870*/  LEA R22, P6, R23, R2, 0x1 ;  /* 0x0000000217167211 */ /* 0x000fe200078c08ff */
[----:B------:R1:W-:Y:S01]  /*5880*/  @P5 STG.E.U16 desc[UR26][R18.64], R5 ;  /* 0x0000000512005986 */ /* 0x0003e2000c10151a */
[----:B------:R-:W-:-:S02]  /*5890*/  ISETP.LT.AND P5, PT, R4, UR11, !P0 ;  /* 0x0000000b04007c0c */ /* 0x000fc4000c7a1270 */
[-C--:B------:R-:W-:Y:S02]  /*58a0*/  LEA.HI.X.SX32 R23, R23, R3.reuse, 0x1, P6 ;  /* 0x0000000317177211 */ /* 0x080fe400030f0eff */
[-C--:B------:R-:W-:Y:S02]  /*58b0*/  LEA R24, P6, R25, R2.reuse, 0x1 ;  /* 0x0000000219187211 */ /* 0x080fe400078c08ff */
[----:B------:R-:W-:Y:S01]  /*58c0*/  LOP3.LUT R4, R21, 0x78, RZ, 0xfc, !PT ;  /* 0x0000007815047812 */ /* 0x000fe200078efcff */
[C---:B0-----:R-:W-:Y:S01]  /*58d0*/  IMAD R17, R0.reuse, 0x4, R25 ;  /* 0x0000000400117824 */ /* 0x041fe200078e0219 */
[----:B------:R-:W-:Y:S02]  /*58e0*/  LEA.HI.X.SX32 R25, R25, R3, 0x1, P6 ;  /* 0x0000000319197211 */ /* 0x000fe400030f0eff */
[----:B-1----:R-:W-:Y:S01]  /*58f0*/  PRMT R19, R5, 0x7632, R19 ;  /* 0x0000763205137816 */ /* 0x002fe20000000013 */
[----:B------:R-:W-:Y:S01]  /*5900*/  IMAD R5, R0, 0x4, R17 ;  /* 0x0000000400057824 */ /* 0x000fe200078e0211 */
[----:B------:R-:W-:-:S02]  /*5910*/  LEA R16, P6, R17, R2, 0x1 ;  /* 0x0000000211107211 */ /* 0x000fc400078c08ff */
[C---:B------:R-:W-:Y:S01]  /*5920*/  LOP3.LUT R18, R21.reuse, 0x7c, RZ, 0xfc, !PT ;  /* 0x0000007c15127812 */ /* 0x040fe200078efcff */
[----:B------:R0:W-:Y:S01]  /*5930*/  @P3 STG.E.U16 desc[UR26][R22.64], R19 ;  /* 0x0000001316003986 */ /* 0x0001e2000c10151a */
[----:B------:R-:W-:Y:S02]  /*5940*/  ISETP.LT.AND P3, PT, R4, UR11, !P0 ;  /* 0x0000000b04007c0c */ /* 0x000fe4000c761270 */
[----:B------:R-:W-:Y:S01]  /*5950*/  LOP3.LUT R4, R21, 0x80, RZ, 0xfc, !PT ;  /* 0x0000008015047812 */ /* 0x000fe200078efcff */
[----:B------:R1:W-:Y:S01]  /*5960*/  @P4 STG.E.U16 desc[UR26][R24.64], R6 ;  /* 0x0000000618004986 */ /* 0x0003e2000c10151a */
[----:B------:R-:W-:Y:S02]  /*5970*/  LEA.HI.X.SX32 R17, R17, R3, 0x1, P6 ;  /* 0x0000000311117211 */ /* 0x000fe400030f0eff */
[----:B------:R-:W-:Y:S02]  /*5980*/  ISETP.LT.AND P4, PT, R4, UR11, !P0 ;  /* 0x0000000b04007c0c */ /* 0x000fe4000c781270 */
[----:B------:R-:W-:Y:S01]  /*5990*/  LEA R4, P6, R5, R2, 0x1 ;  /* 0x0000000205047211 */ /* 0x000fe200078c08ff */
[----:B0-----:R-:W-:-:S03]  /*59a0*/  IMAD R19, R0, 0x4, R5 ;  /* 0x0000000400137824 */ /* 0x001fc600078e0205 */
[----:B------:R-:W-:Y:S02]  /*59b0*/  LEA.HI.X.SX32 R5, R5, R3, 0x1, P6 ;  /* 0x0000000305057211 */ /* 0x000fe400030f0eff */
[----:B-1----:R-:W-:Y:S01]  /*59c0*/  PRMT R25, R6, 0x7632, R25 ;  /* 0x0000763206197816 */ /* 0x002fe20000000019 */
[----:B------:R-:W-:Y:S01]  /*59d0*/  IMAD R23, R0, 0x4, R19 ;  /* 0x0000000400177824 */ /* 0x000fe200078e0213 */
[----:B------:R-:W-:-:S03]  /*59e0*/  LOP3.LUT R6, R21, 0x84, RZ, 0xfc, !PT ;  /* 0x0000008415067812 */ /* 0x000fc600078efcff */
[----:B------:R0:W-:Y:S01]  /*59f0*/  @P5 STG.E.U16 desc[UR26][R16.64], R25 ;  /* 0x0000001910005986 */ /* 0x0001e2000c10151a */
[----:B------:R-:W-:Y:S02]  /*5a00*/  ISETP.LT.AND P5, PT, R18, UR11, !P0 ;  /* 0x0000000b12007c0c */ /* 0x000fe4000c7a1270 */
[CC--:B------:R-:W-:Y:S01]  /*5a10*/  LEA R18, P6, R19.reuse, R2.reuse, 0x1 ;  /* 0x0000000213127211 */ /* 0x0c0fe200078c08ff */
[----:B------:R1:W-:Y:S01]  /*5a20*/  @P3 STG.E.U16 desc[UR26][R4.64], R7 ;  /* 0x0000000704003986 */ /* 0x0003e2000c10151a */
[----:B------:R-:W-:Y:S02]  /*5a30*/  ISETP.LT.AND P3, PT, R6, UR11, !P0 ;  /* 0x0000000b06007c0c */ /* 0x000fe4000c761270 */
[----:B------:R-:W-:Y:S02]  /*5a40*/  LEA.HI.X.SX32 R19, R19, R3, 0x1, P6 ;  /* 0x0000000313137211 */ /* 0x000fe400030f0eff */
[----:B------:R-:W-:Y:S02]  /*5a50*/  LEA R22, P6, R23, R2, 0x1 ;  /* 0x0000000217167211 */ /* 0x000fe400078c08ff */
[----:B------:R-:W-:Y:S01]  /*5a60*/  LOP3.LUT R6, R21, 0x88, RZ, 0xfc, !PT ;  /* 0x0000008815067812 */ /* 0x000fe200078efcff */
[----:B0-----:R-:W-:Y:S01]  /*5a70*/  IMAD R17, R0, 0x4, R23 ;  /* 0x0000000400117824 */ /* 0x001fe200078e0217 */
[----:B------:R-:W-:-:S02]  /*5a80*/  PRMT R25, R7, 0x7632, R25 ;  /* 0x0000763207197816 */ /* 0x000fc40000000019 */
[-C--:B------:R-:W-:Y:S01]  /*5a90*/  LEA.HI.X.SX32 R23, R23, R3.reuse, 0x1, P6 ;  /* 0x0000000317177211 */ /* 0x080fe200030f0eff */
[----:B-1----:R-:W-:Y:S01]  /*5aa0*/  IMAD R5, R0, 0x4, R17 ;  /* 0x0000000400057824 */ /* 0x002fe200078e0211 */
[----:B------:R-:W-:Y:S01]  /*5ab0*/  LOP3.LUT R4, R21, 0x90, RZ, 0xfc, !PT ;  /* 0x0000009015047812 */ /* 0x000fe200078efcff */
[----:B------:R0:W-:Y:S01]  /*5ac0*/  @P5 STG.E.U16 desc[UR26][R18.64], R25 ;  /* 0x0000001912005986 */ /* 0x0001e2000c10151a */
[C---:B------:R-:W-:Y:S02]  /*5ad0*/  LEA R16, P5, R17.reuse, R2, 0x1 ;  /* 0x0000000211107211 */ /* 0x040fe400078a08ff */
[----:B------:R-:W-:Y:S01]  /*5ae0*/  ISETP.LT.AND P6, PT, R6, UR11, !P0 ;  /* 0x0000000b06007c0c */ /* 0x000fe2000c7c1270 */
[----:B------:R1:W-:Y:S01]  /*5af0*/  @P4 STG.E.U16 desc[UR26][R22.64], R12 ;  /* 0x0000000c16004986 */ /* 0x0003e2000c10151a */
[----:B------:R-:W-:Y:S02]  /*5b00*/  LEA.HI.X.SX32 R17, R17, R3, 0x1, P5 ;  /* 0x0000000311117211 */ /* 0x000fe400028f0eff */
[----:B------:R-:W-:-:S02]  /*5b10*/  ISETP.LT.AND P5, PT, R4, UR11, !P0 ;  /* 0x0000000b04007c0c */ /* 0x000fc4000c7a1270 */
[-C--:B------:R-:W-:Y:S01]  /*5b20*/  LEA R24, P4, R5, R2.reuse, 0x1 ;  /* 0x0000000205187211 */ /* 0x080fe200078808ff */
[----:B------:R2:W-:Y:S01]  /*5b30*/  @P3 STG.E.U16 desc[UR26][R16.64], R26 ;  /* 0x0000001a10003986 */ /* 0x0005e2000c10151a */
[----:B------:R-:W-:Y:S01]  /*5b40*/  LOP3.LUT R4, R21, 0x8c, RZ, 0xfc, !PT ;  /* 0x0000008c15047812 */ /* 0x000fe200078efcff */
[----:B0-----:R-:W-:Y:S01]  /*5b50*/  IMAD R19, R0, 0x4, R5 ;  /* 0x0000000400137824 */ /* 0x001fe200078e0205 */
[----:B------:R-:W-:Y:S02]  /*5b60*/  LEA.HI.X.SX32 R25, R5, R3, 0x1, P4 ;  /* 0x0000000305197211 */ /* 0x000fe400020f0eff */
[----:B------:R-:W-:Y:S01]  /*5b70*/  ISETP.LT.AND P3, PT, R4, UR11, !P0 ;  /* 0x0000000b04007c0c */ /* 0x000fe2000c761270 */
[----:B-1----:R-:W-:Y:S01]  /*5b80*/  IMAD R23, R0, 0x4, R19 ;  /* 0x0000000400177824 */ /* 0x002fe200078e0213 */
[----:B------:R-:W-:Y:S01]  /*5b90*/  LOP3.LUT R4, R21, 0x94, RZ, 0xfc, !PT ;  /* 0x0000009415047812 */ /* 0x000fe200078efcff */
[----:B------:R0:W-:Y:S01]  /*5ba0*/  @P6 STG.E.U16 desc[UR26][R24.64], R13 ;  /* 0x0000000d18006986 */ /* 0x0001e2000c10151a */
[----:B------:R-:W-:-:S02]  /*5bb0*/  LEA R18, P4, R19, R2, 0x1 ;  /* 0x0000000213127211 */ /* 0x000fc400078808ff */
[----:B------:R-:W-:Y:S01]  /*5bc0*/  ISETP.LT.AND P6, PT, R4, UR11, !P0 ;  /* 0x0000000b04007c0c */ /* 0x000fe2000c7c1270 */
[C---:B--2---:R-:W-:Y:S01]  /*5bd0*/  IMAD R17, R0.reuse, 0x4, R23 ;  /* 0x0000000400117824 */ /* 0x044fe200078e0217 */
[----:B------:R-:W1:Y:S01]  /*5be0*/  LDS.128 R4, [R20+0x2000] ;  /* 0x0020000014047984 */ /* 0x000e620000000c00 */
[-C--:B------:R-:W-:Y:S02]  /*5bf0*/  LEA.HI.X.SX32 R19, R19, R3.reuse, 0x1, P4 ;  /* 0x0000000313137211 */ /* 0x080fe400020f0eff */
[----:B------:R-:W-:Y:S02]  /*5c00*/  LEA R22, P4, R23, R2, 0x1 ;  /* 0x0000000217167211 */ /* 0x000fe400078808ff */
[----:B------:R-:W-:Y:S02]  /*5c10*/  PRMT R26, R13, 0x7632, R26 ;  /* 0x000076320d1a7816 */ /* 0x000fe4000000001a */
[----:B------:R-:W-:Y:S01]  /*5c20*/  LOP3.LUT R12, R21, 0x98, RZ, 0xfc, !PT ;  /* 0x00000098150c7812 */ /* 0x000fe200078efcff */
[----:B0-----:R-:W-:Y:S01]  /*5c30*/  IMAD R25, R0, 0x4, R17 ;  /* 0x0000000400197824 */ /* 0x001fe200078e0211 */
[----:B------:R-:W-:Y:S01]  /*5c40*/  LEA.HI.X.SX32 R23, R23, R3, 0x1, P4 ;  /* 0x0000000317177211 */ /* 0x000fe200020f0eff */
[----:B------:R0:W-:Y:S01]  /*5c50*/  @P3 STG.E.U16 desc[UR26][R18.64], R26 ;  /* 0x0000001a12003986 */ /* 0x0001e2000c10151a */
[----:B------:R-:W-:-:S02]  /*5c60*/  ISETP.LT.AND P4, PT, R12, UR11, !P0 ;  /* 0x0000000b0c007c0c */ /* 0x000fc4000c781270 */
[-C--:B------:R-:W-:Y:S01]  /*5c70*/  LEA R12, P3, R17, R2.reuse, 0x1 ;  /* 0x00000002110c7211 */ /* 0x080fe200078608ff */
[----:B------:R2:W-:Y:S01]  /*5c80*/  @P5 STG.E.U16 desc[UR26][R22.64], R14 ;  /* 0x0000000e16005986 */ /* 0x0005e2000c10151a */
[----:B------:R-:W-:Y:S02]  /*5c90*/  LOP3.LUT R16, R21, 0xa0, RZ, 0xfc, !PT ;  /* 0x000000a015107812 */ /* 0x000fe400078efcff */
[----:B------:R-:W-:Y:S02]  /*5ca0*/  LEA.HI.X.SX32 R13, R17, R3, 0x1, P3 ;  /* 0x00000003110d7211 */ /* 0x000fe400018f0eff */
[----:B------:R-:W-:Y:S02]  /*5cb0*/  PRMT R17, R14, 0x7632, R17 ;  /* 0x000076320e117816 */ /* 0x000fe40000000011 */
[----:B------:R-:W-:Y:S01]  /*5cc0*/  ISETP.LT.AND P3, PT, R16, UR11, !P0 ;  /* 0x0000000b10007c0c */ /* 0x000fe2000c761270 */
[C---:B0-----:R-:W-:Y:S01]  /*5cd0*/  IMAD R19, R0.reuse, 0x4, R25 ;  /* 0x0000000400137824 */ /* 0x041fe200078e0219 */
[-C--:B------:R-:W-:Y:S01]  /*5ce0*/  LEA R16, P5, R25, R2.reuse, 0x1 ;  /* 0x0000000219107211 */ /* 0x080fe200078a08ff */
[----:B------:R0:W-:Y:S01]  /*5cf0*/  @P6 STG.E.U16 desc[UR26][R12.64], R17 ;  /* 0x000000110c006986 */ /* 0x0001e2000c10151a */
[----:B------:R-:W-:Y:S01]  /*5d00*/  LOP3.LUT R24, R21, 0x9c, RZ, 0xfc, !PT ;  /* 0x0000009c15187812 */ /* 0x000fe200078efcff */
[----:B--2---:R-:W-:Y:S01]  /*5d10*/  IMAD R23, R0, 0x4, R19 ;  /* 0x0000000400177824 */ /* 0x004fe200078e0213 */
[----:B------:R-:W-:-:S02]  /*5d20*/  LEA R18, P6, R19, R2, 0x1 ;  /* 0x0000000213127211 */ /* 0x000fc400078c08ff */
[----:B------:R-:W-:Y:S02]  /*5d30*/  LOP3.LUT R14, R21, 0xa4, RZ, 0xfc, !PT ;  /* 0x000000a4150e7812 */ /* 0x000fe400078efcff */
[-C--:B------:R-:W-:Y:S02]  /*5d40*/  LEA.HI.X.SX32 R19, R19, R3.reuse, 0x1, P6 ;  /* 0x0000000313137211 */ /* 0x080fe400030f0eff */
[----:B------:R-:W-:Y:S02]  /*5d50*/  LEA R22, P6, R23, R2, 0x1 ;  /* 0x0000000217167211 */ /* 0x000fe400078c08ff */
[----:B0-----:R-:W-:Y:S01]  /*5d60*/  LEA.HI.X.SX32 R17, R25, R3, 0x1, P5 ;  /* 0x0000000319117211 */ /* 0x001fe200028f0eff */
[----:B------:R-:W-:Y:S01]  /*5d70*/  IMAD R13, R0, 0x4, R23 ;  /* 0x00000004000d7824 */ /* 0x000fe200078e0217 */
[----:B------:R-:W-:Y:S02]  /*5d80*/  ISETP.LT.AND P5, PT, R24, UR11, !P0 ;  /* 0x0000000b18007c0c */ /* 0x000fe4000c7a1270 */
[----:B------:R-:W-:Y:S01]  /*5d90*/  LOP3.LUT R12, R21, 0xa8, RZ, 0xfc, !PT ;  /* 0x000000a8150c7812 */ /* 0x000fe200078efcff */
[----:B------:R0:W-:Y:S01]  /*5da0*/  @P4 STG.E.U16 desc[UR26][R16.64], R15 ;  /* 0x0000000f10004986 */ /* 0x0001e2000c10151a */
[----:B------:R-:W-:-:S02]  /*5db0*/  ISETP.LT.AND P4, PT, R14, UR11, !P0 ;  /* 0x0000000b0e007c0c */ /* 0x000fc4000c781270 */
[----:B------:R-:W-:Y:S02]  /*5dc0*/  LEA.HI.X.SX32 R23, R23, R3, 0x1, P6 ;  /* 0x0000000317177211 */ /* 0x000fe400030f0eff */
[----:B------:R-:W-:Y:S02]  /*5dd0*/  ISETP.LT.AND P6, PT, R12, UR11, !P0 ;  /* 0x0000000b0c007c0c */ /* 0x000fe4000c7c1270 */
[----:B------:R-:W-:Y:S02]  /*5de0*/  LOP3.LUT R14, R21, 0xb0, RZ, 0xfc, !PT ;  /* 0x000000b0150e7812 */ /* 0x000fe400078efcff */
[----:B0-----:R-:W-:Y:S01]  /*5df0*/  PRMT R17, R15, 0x7632, R17 ;  /* 0x000076320f117816 */ /* 0x001fe20000000011 */
[----:B------:R-:W-:Y:S01]  /*5e00*/  IMAD R15, R0, 0x4, R13 ;  /* 0x00000004000f7824 */ /* 0x000fe200078e020d */
[----:B------:R-:W-:-:S03]  /*5e10*/  LOP3.LUT R16, R21, 0xac, RZ, 0xfc, !PT ;  /* 0x000000ac15107812 */ /* 0x000fc600078efcff */
[----:B------:R0:W-:Y:S01]  /*5e20*/  @P5 STG.E.U16 desc[UR26][R18.64], R17 ;  /* 0x0000001112005986 */ /* 0x0001e2000c10151a */
[----:B------:R-:W-:-:S03]  /*5e30*/  LEA R12, P5, R13, R2, 0x1 ;  /* 0x000000020d0c7211 */ /* 0x000fc600078a08ff */
[----:B-1----:R1:W-:Y:S01]  /*5e40*/  @P3 STG.E.U16 desc[UR26][R22.64], R4 ;  /* 0x0000000416003986 */ /* 0x0023e2000c10151a */
[----:B------:R-:W-:Y:S02]  /*5e50*/  LEA.HI.X.SX32 R13, R13, R3, 0x1, P5 ;  /* 0x000000030d0d7211 */ /* 0x000fe400028f0eff */
[----:B------:R-:W-:Y:S02]  /*5e60*/  ISETP.LT.AND P3, PT, R14, UR11, !P0 ;  /* 0x0000000b0e007c0c */ /* 0x000fe4000c761270 */
[----:B------:R-:W-:Y:S01]  /*5e70*/  LEA R14, P5, R15, R2, 0x1 ;  /* 0x000000020f0e7211 */ /* 0x000fe200078a08ff */
[----:B0-----:R-:W-:-:S03]  /*5e80*/  IMAD R17, R0, 0x4, R15 ;  /* 0x0000000400117824 */ /* 0x001fc600078e020f */
[----:B------:R-:W-:Y:S02]  /*5e90*/  LEA.HI.X.SX32 R15, R15, R3, 0x1, P5 ;  /* 0x000000030f0f7211 */ /* 0x000fe400028f0eff */
[----:B-1----:R-:W-:Y:S01]  /*5ea0*/  PRMT R23, R4, 0x7632, R23 ;  /* 0x0000763204177816 */ /* 0x002fe20000000017 */
        /* <DEDUP_REMOVED lines=26> */
[----:B------:R-:W-:Y:S01]  /*6050*/  ISETP.LT.AND P5, PT, R14, UR11, !P0 ;  /* 0x0000000b0e007c0c */ /* 0x000fe2000c7a1270 */
[----:B------:R-:W-:Y:S01]  /*6060*/  IMAD R17, R0, 0x4, R15 ;  /* 0x0000000400117824 */ /* 0x000fe200078e020f */
[----:B-1----:R-:W-:Y:S02]  /*6070*/  PRMT R19, R6, 0x7632, R19 ;  /* 0x0000763206137816 */ /* 0x002fe40000000013 */
[----:B------:R-:W-:-:S03]  /*6080*/  LOP3.LUT R6, R21, 0xc4, RZ, 0xfc, !PT ;  /* 0x000000c415067812 */ /* 0x000fc600078efcff */
[----:B------:R0:W-:Y:S01]  /*6090*/  @P6 STG.E.U16 desc[UR26][R12.64], R19 ;  /* 0x000000130c006986 */ /* 0x0001e2000c10151a */
[----:B------:R-:W-:-:S03]  /*60a0*/  LEA R14, P6, R15, R2, 0x1 ;  /* 0x000000020f0e7211 */ /* 0x000fc600078c08ff */
[----:B------:R1:W-:Y:S01]  /*60b0*/  @P4 STG.E.U16 desc[UR26][R4.64], R7 ;  /* 0x0000000704004986 */ /* 0x0003e2000c10151a */
[-C--:B------:R-:W-:Y:S02]  /*60c0*/  LEA.HI.X.SX32 R15, R15, R3.reuse, 0x1, P6 ;  /* 0x000000030f0f7211 */ /* 0x080fe400030f0eff */
[-C--:B------:R-:W-:Y:S02]  /*60d0*/  LEA R16, P6, R17, R2.reuse, 0x1 ;  /* 0x0000000211107211 */ /* 0x080fe400078c08ff */
[----:B------:R-:W-:Y:S02]  /*60e0*/  ISETP.LT.AND P4, PT, R6, UR11, !P0 ;  /* 0x0000000b06007c0c */ /* 0x000fe4000c781270 */
[----:B------:R-:W-:Y:S01]  /*60f0*/  LOP3.LUT R6, R21, 0xc8, RZ, 0xfc, !PT ;  /* 0x000000c815067812 */ /* 0x000fe200078efcff */
[C---:B0-----:R-:W-:Y:S01]  /*6100*/  IMAD R13, R0.reuse, 0x4, R17 ;  /* 0x00000004000d7824 */ /* 0x041fe200078e0211 */
[----:B------:R-:W-:Y:S02]  /*6110*/  PRMT R19, R7, 0x7632, R19 ;  /* 0x0000763207137816 */ /* 0x000fe40000000013 */
[----:B------:R-:W-:Y:S01]  /*6120*/  LEA.HI.X.SX32 R17, R17, R3, 0x1, P6 ;  /* 0x0000000311117211 */ /* 0x000fe200030f0eff */
[----:B-1----:R-:W-:Y:S01]  /*6130*/  IMAD R5, R0, 0x4, R13 ;  /* 0x0000000400057824 */ /* 0x002fe200078e020d */
[----:B------:R-:W-:Y:S01]  /*6140*/  ISETP.LT.AND P6, PT, R6, UR11, !P0 ;  /* 0x0000000b06007c0c */ /* 0x000fe2000c7c1270 */
[----:B------:R0:W-:Y:S01]  /*6150*/  @P5 STG.E.U16 desc[UR26][R14.64], R19 ;  /* 0x000000130e005986 */ /* 0x0001e2000c10151a */
[----:B------:R-:W-:-:S02]  /*6160*/  LEA R12, P5, R13, R2, 0x1 ;  /* 0x000000020d0c7211 */ /* 0x000fc400078a08ff */
[----:B------:R-:W-:Y:S01]  /*6170*/  LOP3.LUT R4, R21, 0xd0, RZ, 0xfc, !PT ;  /* 0x000000d015047812 */ /* 0x000fe200078efcff */
[----:B------:R1:W-:Y:S01]  /*6180*/  @P3 STG.E.U16 desc[UR26][R16.64], R8 ;  /* 0x0000000810003986 */ /* 0x0003e2000c10151a */
[----:B------:R-:W-:Y:S02]  /*6190*/  LEA R18, P3, R5, R2, 0x1 ;  /* 0x0000000205127211 */ /* 0x000fe400078608ff */
[-C--:B------:R-:W-:Y:S02]  /*61a0*/  LEA.HI.X.SX32 R13, R13, R3.reuse, 0x1, P5 ;  /* 0x000000030d0d7211 */ /* 0x080fe400028f0eff */
[----:B------:R-:W-:Y:S02]  /*61b0*/  PRMT R6, R8, 0x7632, R6 ;  /* 0x0000763208067816 */ /* 0x000fe40000000006 */
[----:B------:R-:W-:Y:S02]  /*61c0*/  ISETP.LT.AND P5, PT, R4, UR11, !P0 ;  /* 0x0000000b04007c0c */ /* 0x000fe4000c7a1270 */
[----:B------:R-:W-:Y:S01]  /*61d0*/  LOP3.LUT R4, R21, 0xcc, RZ, 0xfc, !PT ;  /* 0x000000cc15047812 */ /* 0x000fe200078efcff */
[----:B------:R2:W-:Y:S01]  /*61e0*/  @P4 STG.E.U16 desc[UR26][R12.64], R6 ;  /* 0x000000060c004986 */ /* 0x0005e2000c10151a */
[----:B0-----:R-:W-:Y:S01]  /*61f0*/  LEA.HI.X.SX32 R19, R5, R3, 0x1, P3 ;  /* 0x0000000305137211 */ /* 0x001fe200018f0eff */
[----:B------:R-:W-:Y:S01]  /*6200*/  IMAD R5, R0, 0x4, R5 ;  /* 0x0000000400057824 */ /* 0x000fe200078e0205 */
[----:B------:R-:W-:-:S02]  /*6210*/  ISETP.LT.AND P3, PT, R4, UR11, !P0 ;  /* 0x0000000b04007c0c */ /* 0x000fc4000c761270 */
[----:B------:R-:W-:Y:S01]  /*6220*/  LOP3.LUT R4, R21, 0xd4, RZ, 0xfc, !PT ;  /* 0x000000d415047812 */ /* 0x000fe200078efcff */
[----:B------:R0:W-:Y:S01]  /*6230*/  @P6 STG.E.U16 desc[UR26][R18.64], R9 ;  /* 0x0000000912006986 */ /* 0x0001e2000c10151a */
[CC--:B------:R-:W-:Y:S01]  /*6240*/  LEA R14, P6, R5.reuse, R2.reuse, 0x1 ;  /* 0x00000002050e7211 */ /* 0x0c0fe200078c08ff */
[----:B-1----:R-:W-:Y:S01]  /*6250*/  IMAD R17, R0, 0x4, R5 ;  /* 0x0000000400117824 */ /* 0x002fe200078e0205 */
[----:B------:R-:W-:Y:S02]  /*6260*/  ISETP.LT.AND P4, PT, R4, UR11, !P0 ;  /* 0x0000000b04007c0c */ /* 0x000fe4000c781270 */
[-C--:B------:R-:W-:Y:S01]  /*6270*/  LEA.HI.X.SX32 R15, R5, R3.reuse, 0x1, P6 ;  /* 0x00000003050f7211 */ /* 0x080fe200030f0eff */
[C---:B--2---:R-:W-:Y:S01]  /*6280*/  IMAD R13, R0.reuse, 0x4, R17 ;  /* 0x00000004000d7824 */ /* 0x044fe200078e0211 */
[----:B------:R-:W1:Y:S01]  /*6290*/  LDS.128 R4, [R20+0x3000] ;  /* 0x0030000014047984 */ /* 0x000e620000000c00 */
[----:B------:R-:W-:Y:S02]  /*62a0*/  LEA R16, P6, R17, R2, 0x1 ;  /* 0x0000000211107211 */ /* 0x000fe400078c08ff */
[----:B------:R-:W-:Y:S01]  /*62b0*/  LOP3.LUT R8, R21, 0xd8, RZ, 0xfc, !PT ;  /* 0x000000d815087812 */ /* 0x000fe200078efcff */
[----:B------:R2:W-:Y:S01]  /*62c0*/  @P3 STG.E.U16 desc[UR26][R14.64], R22 ;  /* 0x000000160e003986 */ /* 0x0005e2000c10151a */
[----:B------:R-:W-:Y:S01]  /*62d0*/  LEA.HI.X.SX32 R17, R17, R3, 0x1, P6 ;  /* 0x0000000311117211 */ /* 0x000fe200030f0eff */
[----:B0-----:R-:W-:Y:S01]  /*62e0*/  IMAD R19, R0, 0x4, R13 ;  /* 0x0000000400137824 */ /* 0x001fe200078e020d */
        /* <DEDUP_REMOVED lines=8> */
[----:B------:R-:W-:Y:S01]  /*6370*/  LOP3.LUT R13, R21, 0xe0, RZ, 0xfc, !PT ;  /* 0x000000e0150d7812 */ /* 0x000fe200078efcff */
[----:B------:R2:W-:Y:S01]  /*6380*/  @P4 STG.E.U16 desc[UR26][R8.64], R18 ;  /* 0x0000001208004986 */ /* 0x0005e2000c10151a */
[----:B------:R-:W-:Y:S01]  /*6390*/  LEA R12, P6, R19, R2, 0x1 ;  /* 0x00000002130c7211 */ /* 0x000fe200078c08ff */
[----:B0-----:R-:W-:Y:S01]  /*63a0*/  IMAD R17, R0, 0x4, R15 ;  /* 0x0000000400117824 */ /* 0x001fe200078e020f */
[----:B------:R-:W-:-:S02]  /*63b0*/  ISETP.LT.AND P4, PT, R13, UR11, !P0 ;  /* 0x0000000b0d007c0c */ /* 0x000fc4000c781270 */
[-C--:B------:R-:W-:Y:S01]  /*63c0*/  LEA.HI.X.SX32 R13, R19, R3.reuse, 0x1, P6 ;  /* 0x00000003130d7211 */ /* 0x080fe200030f0eff */
[C---:B------:R-:W-:Y:S01]  /*63d0*/  IMAD R19, R0.reuse, 0x4, R17 ;  /* 0x0000000400137824 */ /* 0x040fe200078e0211 */
[----:B------:R-:W-:Y:S02]  /*63e0*/  LEA R14, P6, R15, R2, 0x1 ;  /* 0x000000020f0e7211 */ /* 0x000fe400078c08ff */
[----:B------:R-:W-:Y:S01]  /*63f0*/  LOP3.LUT R10, R21, 0xe8, RZ, 0xfc, !PT ;  /* 0x000000e8150a7812 */ /* 0x000fe200078efcff */
[----:B------:R0:W-:Y:S01]  /*6400*/  @P3 STG.E.U16 desc[UR26][R12.64], R11 ;  /* 0x0000000b0c003986 */ /* 0x0001e2000c10151a */
[----:B------:R-:W-:Y:S01]  /*6410*/  LEA.HI.X.SX32 R15, R15, R3, 0x1, P6 ;  /* 0x000000030f0f7211 */ /* 0x000fe200030f0eff */
[----:B------:R-:W-:Y:S01]  /*6420*/  IMAD R23, R0, 0x4, R19 ;  /* 0x0000000400177824 */ /* 0x000fe200078e0213 */
[----:B--2---:R-:W-:Y:S02]  /*6430*/  PRMT R9, R11, 0x7632, R9 ;  /* 0x000076320b097816 */ /* 0x004fe40000000009 */
[----:B------:R-:W-:-:S02]  /*6440*/  ISETP.LT.AND P3, PT, R10, UR11, !P0 ;  /* 0x0000000b0a007c0c */ /* 0x000fc4000c761270 */
[----:B------:R-:W-:Y:S01]  /*6450*/  LEA R8, P6, R17, R2, 0x1 ;  /* 0x0000000211087211 */ /* 0x000fe200078c08ff */
[----:B------:R2:W-:Y:S01]  /*6460*/  @P5 STG.E.U16 desc[UR26][R14.64], R9 ;  /* 0x000000090e005986 */ /* 0x0005e2000c10151a */
[C---:B------:R-:W-:Y:S02]  /*6470*/  LOP3.LUT R10, R21.reuse, 0xe4, RZ, 0xfc, !PT ;  /* 0x000000e4150a7812 */ /* 0x040fe400078efcff */
[C---:B------:R-:W-:Y:S01]  /*6480*/  LOP3.LUT R18, R21.reuse, 0xf4, RZ, 0xfc, !PT ;  /* 0x000000f415127812 */ /* 0x040fe200078efcff */
[----:B0-----:R-:W-:Y:S01]  /*6490*/  IMAD R13, R0, 0x4, R23 ;  /* 0x00000004000d7824 */ /* 0x001fe200078e0217 */
[----:B------:R-:W-:Y:S02]  /*64a0*/  ISETP.LT.AND P5, PT, R10, UR11, !P0 ;  /* 0x0000000b0a007c0c */ /* 0x000fe4000c7a1270 */
[C---:B------:R-:W-:Y:S02]  /*64b0*/  LOP3.LUT R10, R21.reuse, 0xf0, RZ, 0xfc, !PT ;  /* 0x000000f0150a7812 */ /* 0x040fe400078efcff */
[----:B------:R-:W-:-:S02]  /*64c0*/  LOP3.LUT R12, R21, 0xec, RZ, 0xfc, !PT ;  /* 0x000000ec150c7812 */ /* 0x000fc400078efcff */
[----:B--2---:R-:W-:Y:S01]  /*64d0*/  LEA.HI.X.SX32 R9, R17, R3, 0x1, P6 ;  /* 0x0000000311097211 */ /* 0x004fe200030f0eff */
[----:B------:R-:W-:Y:S01]  /*64e0*/  IMAD R15, R0, 0x4, R13 ;  /* 0x00000004000f7824 */ /* 0x000fe200078e020d */
[----:B------:R-:W-:-:S03]  /*64f0*/  LEA R16, P6, R19, R2, 0x1 ;  /* 0x0000000213107211 */ /* 0x000fc600078c08ff */
[----:B-1----:R0:W-:Y:S01]  /*6500*/  @P4 STG.E.U16 desc[UR26][R8.64], R4 ;  /* 0x0000000408004986 */ /* 0x0021e2000c10151a */
[----:B------:R-:W-:Y:S02]  /*6510*/  ISETP.LT.AND P4, PT, R10, UR11, !P0 ;  /* 0x0000000b0a007c0c */ /* 0x000fe4000c781270 */
[----:B------:R-:W-:Y:S01]  /*6520*/  LEA.HI.X.SX32 R17, R19, R3, 0x1, P6 ;  /* 0x0000000313117211 */ /* 0x000fe200030f0eff */
[----:B------:R-:W-:Y:S01]  /*6530*/  IMAD R19, R0, 0x4, R15 ;  /* 0x0000000400137824 */ /* 0x000fe200078e020f */
[----:B------:R-:W-:-:S04]  /*6540*/  LEA R10, P6, R23, R2, 0x1 ;  /* 0x00000002170a7211 */ /* 0x000fc800078c08ff */
[----:B------:R-:W-:Y:S02]  /*6550*/  LEA.HI.X.SX32 R11, R23, R3, 0x1, P6 ;  /* 0x00000003170b7211 */ /* 0x000fe400030f0eff */
[----:B0-----:R-:W-:Y:S02]  /*6560*/  PRMT R9, R4, 0x7632, R9 ;  /* 0x0000763204097816 */ /* 0x001fe40000000009 */
[----:B------:R-:W-:Y:S01]  /*6570*/  LOP3.LUT R4, R21, 0xfc, RZ, 0xfc, !PT ;  /* 0x000000fc15047812 */ /* 0x000fe200078efcff */
[----:B------:R-:W-:Y:S02]  /*6580*/  IMAD R21, R0, 0x4, R19 ;  /* 0x0000000400157824 */ /* 0x000fe400078e0213 */
[----:B------:R0:W-:Y:S01]  /*6590*/  @P5 STG.E.U16 desc[UR26][R16.64], R9 ;  /* 0x0000000910005986 */ /* 0x0001e2000c10151a */
[----:B------:R-:W-:Y:S01]  /*65a0*/  ISETP.LT.AND P5, PT, R12, UR11, !P0 ;  /* 0x0000000b0c007c0c */ /* 0x000fe2000c7a1270 */
[----:B------:R-:W-:Y:S01]  /*65b0*/  IMAD R0, R0, 0x4, R21 ;  /* 0x0000000400007824 */ /* 0x000fe200078e0215 */
[-C--:B------:R-:W-:Y:S01]  /*65c0*/  LEA R12, P6, R15, R2.reuse, 0x1 ;  /* 0x000000020f0c7211 */ /* 0x080fe200078c08ff */
[----:B------:R1:W-:Y:S01]  /*65d0*/  @P3 STG.E.U16 desc[UR26][R10.64], R5 ;  /* 0x000000050a003986 */ /* 0x0003e2000c10151a */
[----:B------:R-:W-:-:S04]  /*65e0*/  LEA R8, P3, R13, R2, 0x1 ;  /* 0x000000020d087211 */ /* 0x000fc800078608ff */
[-C--:B0-----:R-:W-:Y:S02]  /*65f0*/  LEA.HI.X.SX32 R9, R13, R3.reuse, 0x1, P3 ;  /* 0x000000030d097211 */ /* 0x081fe400018f0eff */
[-C--:B------:R-:W-:Y:S02]  /*6600*/  LEA R14, P3, R19, R2.reuse, 0x1 ;  /* 0x00000002130e7211 */ /* 0x080fe400078608ff */
[-C--:B------:R-:W-:Y:S02]  /*6610*/  LEA.HI.X.SX32 R13, R15, R3.reuse, 0x1, P6 ;  /* 0x000000030f0d7211 */ /* 0x080fe400030f0eff */
[----:B-1----:R-:W-:Y:S02]  /*6620*/  LEA R10, P6, R21, R2, 0x1 ;  /* 0x00000002150a7211 */ /* 0x002fe400078c08ff */
[----:B------:R-:W-:Y:S02]  /*6630*/  LEA.HI.X.SX32 R15, R19, R3, 0x1, P3 ;  /* 0x00000003130f7211 */ /* 0x000fe400018f0eff */
[----:B------:R-:W-:-:S02]  /*6640*/  ISETP.LT.AND P3, PT, R18, UR11, !P0 ;  /* 0x0000000b12007c0c */ /* 0x000fc4000c761270 */
[----:B------:R-:W-:Y:S02]  /*6650*/  ISETP.LT.AND P0, PT, R4, UR11, !P0 ;  /* 0x0000000b04007c0c */ /* 0x000fe4000c701270 */
[-C--:B------:R-:W-:Y:S02]  /*6660*/  LEA.HI.X.SX32 R11, R21, R3.reuse, 0x1, P6 ;  /* 0x00000003150b7211 */ /* 0x080fe400030f0eff */
[C---:B------:R-:W-:Y:S02]  /*6670*/  LEA R2, P6, R0.reuse, R2, 0x1 ;  /* 0x0000000200027211 */ /* 0x040fe400078c08ff */
[----:B------:R-:W-:Y:S02]  /*6680*/  PRMT R4, R5, 0x7632, R4 ;  /* 0x0000763205047816 */ /* 0x000fe40000000004 */
[----:B------:R-:W-:Y:S02]  /*6690*/  LEA.HI.X.SX32 R3, R0, R3, 0x1, P6 ;  /* 0x0000000300037211 */ /* 0x000fe400030f0eff */
[----:B------:R-:W-:Y:S01]  /*66a0*/  PRMT R0, R6, 0x7632, R0 ;  /* 0x0000763206007816 */ /* 0x000fe20000000000 */
[----:B------:R0:W-:Y:S01]  /*66b0*/  @P5 STG.E.U16 desc[UR26][R8.64], R4 ;  /* 0x0000000408005986 */ /* 0x0001e2000c10151a */
[----:B------:R-:W-:-:S03]  /*66c0*/  PRMT R5, R7, 0x7632, R5 ;  /* 0x0000763207057816 */ /* 0x000fc60000000005 */
[----:B------:R0:W-:Y:S04]  /*66d0*/  @P4 STG.E.U16 desc[UR26][R12.64], R6 ;  /* 0x000000060c004986 */ /* 0x0001e8000c10151a */
[----:B------:R0:W-:Y:S04]  /*66e0*/  @P3 STG.E.U16 desc[UR26][R14.64], R0 ;  /* 0x000000000e003986 */ /* 0x0001e8000c10151a */
[----:B------:R0:W-:Y:S04]  /*66f0*/  @P2 STG.E.U16 desc[UR26][R10.64], R7 ;  /* 0x000000070a002986 */ /* 0x0001e8000c10151a */
[----:B------:R0:W-:Y:S01]  /*6700*/  @P0 STG.E.U16 desc[UR26][R2.64], R5 ;  /* 0x0000000502000986 */ /* 0x0001e2000c10151a */
[----:B------:R-:W-:Y:S06]  /*6710*/  BAR.SYNC.DEFER_BLOCKING 0x0 ;  /* 0x0000000000007b1d */ /* 0x000fec0000010000 */
[----:B------:R-:W-:Y:S05]  /*6720*/  @P1 BRA `(.L_x_13) ;  /* 0x0000000000a01947 */ /* 0x000fea0003800000 */
[----:B------:R-:W1:Y:S01]  /*6730*/  S2UR UR5, SR_CgaCtaId ;  /* 0x00000000000579c3 */ /* 0x000e620000008800 */
[----:B------:R-:W-:Y:S01]  /*6740*/  NOP ;  /* 0x0000000000007918 */ /* 0x000fe20000000000 */
[----:B------:R-:W-:Y:S01]  /*6750*/  UMOV UR4, 0x50 ;  /* 0x0000005000047882 */ /* 0x000fe20000000000 */
[----:B0-----:R-:W-:Y:S02]  /*6760*/  IMAD.U32 R0, RZ, RZ, UR12 ;  /* 0x0000000cff007e24 */ /* 0x001fe4000f8e00ff */
[----:B------:R-:W-:Y:S02]  /*6770*/  IMAD.MOV.U32 R3, RZ, RZ, 0xff ;  /* 0x000000ffff037424 */ /* 0x000fe400078e00ff */
[----:B------:R-:W-:Y:S01]  /*6780*/  IMAD.MOV.U32 R7, RZ, RZ, 0x1 ;  /* 0x00000001ff077424 */ /* 0x000fe200078e00ff */
[----:B------:R-:W-:-:S04]  /*6790*/  LOP3.LUT R0, R0, 0xffff, RZ, 0xc0, !PT ;  /* 0x0000ffff00007812 */ /* 0x000fc800078ec0ff */
[----:B------:R-:W-:-:S05]  /*67a0*/  SHF.R.U32.HI R0, RZ, 0x5, R0 ;  /* 0x00000005ff007819 */ /* 0x000fca0000011600 */
[----:B------:R-:W-:Y:S01]  /*67b0*/  VIADD R2, R0, 0x10 ;  /* 0x0000001000027836 */ /* 0x000fe20000000000 */
[----:B------:R-:W-:Y:S01]  /*67c0*/  SHF.L.U32 R0, R3, R0, RZ ;  /* 0x0000000003007219 */ /* 0x000fe200000006ff */
[----:B-1----:R-:W-:-:S03]  /*67d0*/  ULEA UR6, UR5, UR4, 0x18 ;  /* 0x0000000405067291 */ /* 0x002fc6000f8ec0ff */
[----:B------:R-:W-:-:S04]  /*67e0*/  SHF.L.U32 R3, R7, R2, RZ ;  /* 0x0000000207037219 */ /* 0x000fc800000006ff */
[----:B------:R-:W-:Y:S02]  /*67f0*/  LOP3.LUT R0, R3, R0, RZ, 0xfc, !PT ;  /* 0x0000000003007212 */ /* 0x000fe400078efcff */
[----:B------:R-:W0:Y:S02]  /*6800*/  LDS R5, [UR6] ;  /* 0x00000006ff057984 */ /* 0x000e240008000800 */
[C---:B------:R-:W-:Y:S02]  /*6810*/  LOP3.LUT R2, R0.reuse, 0xffff, RZ, 0xc0, !PT ;  /* 0x0000ffff00027812 */ /* 0x040fe400078ec0ff */
[----:B0-----:R-:W-:-:S04]  /*6820*/  LOP3.LUT R3, R0, 0xffff, R5, 0x80, !PT ;  /* 0x0000ffff00037812 */ /* 0x001fc800078e8005 */
[----:B------:R-:W-:-:S13]  /*6830*/  ISETP.NE.AND P0, PT, R3, R2, PT ;  /* 0x000000020300720c */ /* 0x000fda0003f05270 */
[----:B------:R-:W-:Y:S05]  /*6840*/  @P0 BRA `(.L_x_14) ;  /* 0x0000000000500947 */ /* 0x000fea0003800000 */
[----:B------:R-:W-:Y:S02]  /*6850*/  SHF.R.U32.HI R5, RZ, 0x10, R5 ;  /* 0x00000010ff057819 */ /* 0x000fe40000011605 */
[----:B------:R-:W-:-:S04]  /*6860*/  SHF.R.U32.HI R2, RZ, 0x10, R0 ;  /* 0x00000010ff027819 */ /* 0x000fc80000011600 */
[----:B------:R-:W-:-:S04]  /*6870*/  LOP3.LUT R5, R5, R2, RZ, 0xc0, !PT ;  /* 0x0000000205057212 */ /* 0x000fc800078ec0ff */
[----:B------:R-:W-:-:S13]  /*6880*/  ISETP.NE.AND P0, PT, R5, R2, PT ;  /* 0x000000020500720c */ /* 0x000fda0003f05270 */
[----:B------:R-:W-:Y:S05]  /*6890*/  @P0 BRA `(.L_x_15) ;  /* 0x0000000000300947 */ /* 0x000fea0003800000 */
[----:B------:R-:W-:Y:S01]  /*68a0*/  R2UR UR4, R0 ;  /* 0x00000000000472ca */ /* 0x000fe200000e0000 */
[----:B------:R-:W-:Y:S01]  /*68b0*/  VOTEU.ANY UR5, UPT, PT ;  /* 0x0000000000057886 */ /* 0x000fe200038e0100 */
[----:B------:R-:W0:Y:S01]  /*68c0*/  S2R R0, SR_LANEID ;  /* 0x0000000000007919 */ /* 0x000e220000000000 */
[----:B------:R-:W-:-:S10]  /*68d0*/  UFLO.U32 UR5, UR5 ;  /* 0x00000005000572bd */ /* 0x000fd400080e0000 */
[----:B------:R-:W-:-:S06]  /*68e0*/  ULOP3.LUT UR4, URZ, UR4, URZ, 0x33, !UPT ;  /* 0x00000004ff047292 */ /* 0x000fcc000f8e33ff */
[----:B------:R-:W-:-:S04]  /*68f0*/  IMAD.U32 R2, RZ, RZ, UR4 ;  /* 0x00000004ff027e24 */ /* 0x000fc8000f8e00ff */
[----:B------:R-:W1:Y:S02]  /*6900*/  REDUX UR7, R2 ;  /* 0x00000000020773c4 */ /* 0x000e640000000000 */
[----:B------:R2:W-:Y:S01]  /*6910*/  UTCATOMSWS.AND URZ, UR4 ;  /* 0x0000000400ff79e3 */ /* 0x0005e20008000000 */
[----:B0-----:R-:W-:Y:S01]  /*6920*/  ISETP.EQ.U32.AND P0, PT, R0, UR5, PT ;  /* 0x0000000500007c0c */ /* 0x001fe2000bf02070 */
[----:B-1----:R-:W-:-:S12]  /*6930*/  IMAD.U32 R0, RZ, RZ, UR7 ;  /* 0x00000007ff007e24 */ /* 0x002fd8000f8e00ff */
[----:B------:R2:W-:Y:S01]  /*6940*/  @P0 ATOMS.AND RZ, [UR6], R0 ;  /* 0x00000000ffff098c */ /* 0x0005e2000a800006 */
[----:B------:R-:W-:Y:S05]  /*6950*/  BRA `(.L_x_13) ;  /* 0x0000000000147947 */ /* 0x000fea0003800000 */
.L_x_15:
[----:B------:R-:W-:-:S07]  /*6960*/  MOV R2, 0x6980 ;  /* 0x0000698000027802 */ /* 0x000fce0000000f00 */
[----:B------:R-:W-:Y:S05]  /*6970*/  CALL.REL.NOINC `($__internal_0_$__cuda_sm10x_tcgen05_guardrail_trap_col_being_dealloced_not_returned_by_alloc) ;  /* 0x00000000002c7944 */ /* 0x000fea0003c00000 */
[----:B------:R-:W-:Y:S05]  /*6980*/  BRA `(.L_x_13) ;  /* 0x0000000000087947 */ /* 0x000fea0003800000 */
.L_x_14:
[----:B------:R-:W-:-:S07]  /*6990*/  MOV R2, 0x69b0 ;  /* 0x000069b000027802 */ /* 0x000fce0000000f00 */
[----:B------:R-:W-:Y:S05]  /*69a0*/  CALL.REL.NOINC `($__internal_2_$__cuda_sm10x_tcgen05_guardrail_trap_unallocated_columns_being_dealloced) ;  /* 0x0000000000387944 */ /* 0x000fea0003c00000 */
.L_x_13:
[----:B------:R-:W-:Y:S01]  /*69b0*/  NOP ;  /* 0x0000000000007918 */ /* 0x000fe20000000000 */
[----:B--2---:R-:W-:Y:S05]  /*69c0*/  EXIT ;  /* 0x000000000000794d */ /* 0x004fea0003800000 */
.L_x_8:
[----:B------:R-:W0:Y:S02]  /*69d0*/  SYNCS.PHASECHK.TRANS64.TRYWAIT P3, [UR15], R82 ;  /* 0x00000052ff0075a7 */ /* 0x000e24000806110f */
[----:B0-----:R-:W-:Y:S05]  /*69e0*/  @!P3 BRA `(.L_x_8) ;  /* 0xfffffffc00f8b947 */ /* 0x001fea000383ffff */
[----:B------:R-:W-:Y:S05]  /*69f0*/  BRA `(.L_x_16) ;  /* 0xffffffd0005c7947 */ /* 0x000fea000383ffff */
.L_x_12:
[----:B------:R-:W1:Y:S02]  /*6a00*/  SYNCS.PHASECHK.TRANS64.TRYWAIT P0, [UR15], R4 ;  /* 0x00000004ff0075a7 */ /* 0x000e64000800110f */
[----:B-1----:R-:W-:Y:S05]  /*6a10*/  @!P0 BRA `(.L_x_12) ;  /* 0xfffffffc00f88947 */ /* 0x002fea000383ffff */
[----:B------:R-:W-:Y:S05]  /*6a20*/  BRA `(.L_x_11) ;  /* 0xffffffdc00887947 */ /* 0x000fea000383ffff */
        .weak           $__internal_0_$__cuda_sm10x_tcgen05_guardrail_trap_col_being_dealloced_not_returned_by_alloc
        .type           $__internal_0_$__cuda_sm10x_tcgen05_guardrail_trap_col_being_dealloced_not_returned_by_alloc,@function
        .size           $__internal_0_$__cuda_sm10x_tcgen05_guardrail_trap_col_being_dealloced_not_returned_by_alloc,($__internal_1_$__cuda_sm10x_tcgen05_guardrail_trap_phase_invalid_during_alloc - $__internal_0_$__cuda_sm10x_tcgen05_guardrail_trap_col_being_dealloced_not_returned_by_alloc)
$__internal_0_$__cuda_sm10x_tcgen05_guardrail_trap_col_being_dealloced_not_returned_by_alloc:
[----:B------:R-:W-:Y:S05]  /*6a30*/  BPT.TRAP 0x1 ;  /* 0x000000040000795c */ /* 0x000fea0000300000 */
[----:B------:R-:W-:-:S04]  /*6a40*/  IMAD.MOV.U32 R3, RZ, RZ, 0x0 ;  /* 0x00000000ff037424 */ /* 0x000fc800078e00ff */
[----:B------:R-:W-:Y:S05]  /*6a50*/  RET.REL.NODEC R2 `(matmul_kernel) ;  /* 0xffffff9402687950 */ /* 0x000fea0003c3ffff */
        .weak           $__internal_1_$__cuda_sm10x_tcgen05_guardrail_trap_phase_invalid_during_alloc
        .type           $__internal_1_$__cuda_sm10x_tcgen05_guardrail_trap_phase_invalid_during_alloc,@function
        .size           $__internal_1_$__cuda_sm10x_tcgen05_guardrail_trap_phase_invalid_during_alloc,($__internal_2_$__cuda_sm10x_tcgen05_guardrail_trap_unallocated_columns_being_dealloced - $__internal_1_$__cuda_sm10x_tcgen05_guardrail_trap_phase_invalid_during_alloc)
$__internal_1_$__cuda_sm10x_tcgen05_guardrail_trap_phase_invalid_during_alloc:
[----:B------:R-:W-:Y:S05]  /*6a60*/  BPT.TRAP 0x1 ;  /* 0x000000040000795c */ /* 0x000fea0000300000 */
[----:B------:R-:W-:-:S04]  /*6a70*/  IMAD.MOV.U32 R3, RZ, RZ, 0x0 ;  /* 0x00000000ff037424 */ /* 0x000fc800078e00ff */
[----:B------:R-:W-:Y:S05]  /*6a80*/  RET.REL.NODEC R2 `(matmul_kernel) ;  /* 0xffffff94025c7950 */ /* 0x000fea0003c3ffff */
        .weak           $__internal_2_$__cuda_sm10x_tcgen05_guardrail_trap_unallocated_columns_being_dealloced
        .type           $__internal_2_$__cuda_sm10x_tcgen05_guardrail_trap_unallocated_columns_being_dealloced,@function
        .size           $__internal_2_$__cuda_sm10x_tcgen05_guardrail_trap_unallocated_columns_being_dealloced,(.L_x_20 - $__internal_2_$__cuda_sm10x_tcgen05_guardrail_trap_unallocated_columns_being_dealloced)
$__internal_2_$__cuda_sm10x_tcgen05_guardrail_trap_unallocated_columns_being_dealloced:
[----:B------:R-:W-:Y:S05]  /*6a90*/  BPT.TRAP 0x1 ;  /* 0x000000040000795c */ /* 0x000fea0000300000 */
[----:B------:R-:W-:-:S04]  /*6aa0*/  IMAD.MOV.U32 R3, RZ, RZ, 0x0 ;  /* 0x00000000ff037424 */ /* 0x000fc800078e00ff */
[----:B------:R-:W-:Y:S05]  /*6ab0*/  RET.REL.NODEC R2 `(matmul_kernel) ;  /* 0xffffff9402507950 */ /* 0x000fea0003c3ffff */
.L_x_17:
[----:B------:R-:W-:-:S00]  /*6ac0*/  BRA `(.L_x_17) ;  /* 0xfffffffc00fc7947 */ /* 0x000fc0000383ffff */
[----:B------:R-:W-:-:S00]  /*6ad0*/  NOP ;  /* 0x0000000000007918 */ /* 0x000fc00000000000 */
        /* <DEDUP_REMOVED lines=10> */
.L_x_20:


//--------------------- .nv.shared.matmul_kernel  --------------------------
	.section	.nv.shared.matmul_kernel,"aw",@nobits
	.sectionflags	@""
	.align	16
	.zero		1024


//--------------------- .nv.shared.reserved.0     --------------------------
	.section	.nv.shared.reserved.0,"aw",@nobits
	.align	8
	.weak		__nv_reservedSMEM_offset_0_alias
	.size		__nv_reservedSMEM_offset_0_alias, 0, 64
	.other		__nv_reservedSMEM_offset_0_alias,@"STO_CUDA_RESERVED_SHARED STV_DEFAULT"
__nv_reservedSMEM_offset_0_alias:
	.zero		0
.nv.shared.reserved.0:
	.zero		64
	.weak		__nv_reservedSMEM_allocation_phase
	.type		__nv_reservedSMEM_allocation_phase,@object
	.size		__nv_reservedSMEM_allocation_phase,(.L_0 - __nv_reservedSMEM_allocation_phase)
__nv_reservedSMEM_allocation_phase:
	.zero		1
.L_0:
	.zero		7
	.weak		__nv_reservedSMEM_devtool_atexit_pc
	.type		__nv_reservedSMEM_devtool_atexit_pc,@object
	.size		__nv_reservedSMEM_devtool_atexit_pc,(__nv_reservedSMEM_allocation_mask - __nv_reservedSMEM_devtool_atexit_pc)
__nv_reservedSMEM_devtool_atexit_pc:
	.zero		8
	.weak		__nv_reservedSMEM_allocation_mask
	.type		__nv_reservedSMEM_allocation_mask,@object
	.size		__nv_reservedSMEM_allocation_mask,(.L_2 - __nv_reservedSMEM_allocation_mask)
__nv_reservedSMEM_allocation_mask:
	.zero		4
.L_2:


//--------------------- .nv.constant0.matmul_kernel --------------------------
	.section	.nv.constant0.matmul_kernel,"a",@progbits
	.sectionflags	@""
	.align	4
.nv.constant0.matmul_kernel:
	.zero		976


//--------------------- SYMBOLS --------------------------

	.type		.nv.reservedSmem.offset0,@object
	.size		.nv.reservedSmem.offset0,0x4
	.type		.nv.reservedSmem.cap,@object
	.size		.nv.reservedSmem.cap,0x4
